def matmul_kernel(
    a_ptr,
    b_ptr,
    c_ptr,
    M,
    N,
    K,
    stride_am,
    stride_ak,
    stride_bk,
    stride_bn,
    stride_cm,
    stride_cn,
    BLOCK_M: tl.constexpr,
    BLOCK_N: tl.constexpr,
    BLOCK_K: tl.constexpr,
    GROUP_M: tl.constexpr,
):
    pid = tl.program_id(axis=0)
    num_pid_m = tl.cdiv(M, BLOCK_M)
    num_pid_n = tl.cdiv(N, BLOCK_N)
    num_pid_in_group = GROUP_M * num_pid_n
    group_id = pid // num_pid_in_group
    first_pid_m = group_id * GROUP_M
    group_size_m = min(num_pid_m - first_pid_m, GROUP_M)
    pid_m = first_pid_m + ((pid % num_pid_in_group) % group_size_m)
    pid_n = (pid % num_pid_in_group) // group_size_m

    offs_am = (pid_m * BLOCK_M + tl.arange(0, BLOCK_M)) % M
    offs_bn = (pid_n * BLOCK_N + tl.arange(0, BLOCK_N)) % N
    offs_k = tl.arange(0, BLOCK_K)
    a_ptrs = a_ptr + offs_am[:, None] * stride_am + offs_k[None, :] * stride_ak
    b_ptrs = b_ptr + offs_k[:, None] * stride_bk + offs_bn[None, :] * stride_bn

    acc = tl.zeros((BLOCK_M, BLOCK_N), dtype=tl.float32)
    for kk in range(0, tl.cdiv(K, BLOCK_K)):
        a = tl.load(a_ptrs, mask=offs_k[None, :] < K - kk * BLOCK_K, other=0.0)
        b = tl.load(b_ptrs, mask=offs_k[:, None] < K - kk * BLOCK_K, other=0.0)
        acc = tl.dot(a, b, acc)
        a_ptrs += BLOCK_K * stride_ak
        b_ptrs += BLOCK_K * stride_bk

    c = acc.to(c_ptr.dtype.element_ty)
    offs_cm = pid_m * BLOCK_M + tl.arange(0, BLOCK_M)
    offs_cn = pid_n * BLOCK_N + tl.arange(0, BLOCK_N)
    c_ptrs = c_ptr + offs_cm[:, None] * stride_cm + offs_cn[None, :] * stride_cn
    mask = (offs_cm[:, None] < M) & (offs_cn[None, :] < N)
    tl.store(c_ptrs, c, mask=mask)

# config = {"BLOCK_K": 32, "BLOCK_M": 128, "BLOCK_N": 256, "GROUP_M": 8, "arch": "sm_80", "dtype": "fp16", "num_ctas": 1, "num_stages": 3, "num_warps": 16}
# arch = sm_80


// ===== COMPILED SASS (sm_80) =====

	.target	sm_80

	.elftype	@"ET_EXEC"


//--------------------- .note.nv.tkinfo           --------------------------
	.section	.note.nv.tkinfo,"",@"SHT_NOTE"
	.sectionflags	@"SHF_NOTE_NV_TKINFO"
	.tkinfo
        /*0018*/ 	.word	0x00000002
        /*0030*/ 	.string	""
        /*0030*/ 	.string	"ptxas"
        /*0030*/ 	.string	"Cuda compilation tools, release 13.0, V13.0.88"
        /*0030*/ 	.string	"Build cuda_13.0.r13.0/compiler.36424714_0"
        /*0030*/ 	.string	"-v  -suppress-debug-info  -lineinfo  -arch sm_80 "



//--------------------- .note.nv.cuinfo           --------------------------
	.section	.note.nv.cuinfo,"",@"SHT_NOTE"
	.sectionflags	@"SHF_NOTE_NV_CUINFO"
        /*0018*/ 	.short	0x0002
        /*001a*/ 	.short	0x0050
        /*001c*/ 	.short	0x0082
	.zero		2


//--------------------- .nv.info                  --------------------------
	.section	.nv.info,"",@"SHT_CUDA_INFO"
	.align	4


	//----- nvinfo : EIATTR_REGCOUNT
	.align		4
        /*0000*/ 	.byte	0x04, 0x2f
        /*0002*/ 	.short	(.L_1 - .L_0)
	.align		4
.L_0:
        /*0004*/ 	.word	index@(matmul_kernel)
        /*0008*/ 	.word	0x00000080


	//----- nvinfo : EIATTR_FRAME_SIZE
	.align		4
.L_1:
        /*000c*/ 	.byte	0x04, 0x11
        /*000e*/ 	.short	(.L_3 - .L_2)
	.align		4
.L_2:
        /*0010*/ 	.word	index@(matmul_kernel)
        /*0014*/ 	.word	0x00000028


	//----- nvinfo : EIATTR_MIN_STACK_SIZE
	.align		4
.L_3:
        /*0018*/ 	.byte	0x04, 0x12
        /*001a*/ 	.short	(.L_5 - .L_4)
	.align		4
.L_4:
        /*001c*/ 	.word	index@(matmul_kernel)
        /*0020*/ 	.word	0x00000028
.L_5:


//--------------------- .nv.info.matmul_kernel    --------------------------
	.section	.nv.info.matmul_kernel,"",@"SHT_CUDA_INFO"
	.sectionflags	@""
	.align	4


	//----- nvinfo : EIATTR_CUDA_API_VERSION
	.align		4
        /*0000*/ 	.byte	0x04, 0x37
        /*0002*/ 	.short	(.L_7 - .L_6)
.L_6:
        /*0004*/ 	.word	0x00000082


	//----- nvinfo : EIATTR_SW2861232_WAR
	.align		4
.L_7:
        /*0008*/ 	.byte	0x01, 0x35
	.zero		2


	//----- nvinfo : EIATTR_PARAM_CBANK
	.align		4
        /*000c*/ 	.byte	0x04, 0x0a
        /*000e*/ 	.short	(.L_9 - .L_8)
	.align		4
.L_8:
        /*0010*/ 	.word	index@(.nv.constant0.matmul_kernel)
        /*0014*/ 	.short	0x0160
        /*0016*/ 	.short	0x0050


	//----- nvinfo : EIATTR_CBANK_PARAM_SIZE
	.align		4
.L_9:
        /*0018*/ 	.byte	0x03, 0x19
        /*001a*/ 	.short	0x0050


	//----- nvinfo : EIATTR_KPARAM_INFO
	.align		4
        /*001c*/ 	.byte	0x04, 0x17
        /*001e*/ 	.short	(.L_11 - .L_10)
.L_10:
        /*0020*/ 	.word	0x00000000
        /*0024*/ 	.short	0x000d
        /*0026*/ 	.short	0x0048
        /*0028*/ 	.byte	0x00, 0xf4, 0x21, 0x00


	//----- nvinfo : EIATTR_KPARAM_INFO
	.align		4
.L_11:
        /*002c*/ 	.byte	0x04, 0x17
        /*002e*/ 	.short	(.L_13 - .L_12)
.L_12:
        /*0030*/ 	.word	0x00000000
        /*0034*/ 	.short	0x000c
        /*0036*/ 	.short	0x0040
        /*0038*/ 	.byte	0x00, 0xf4, 0x21, 0x00


	//----- nvinfo : EIATTR_KPARAM_INFO
	.align		4
.L_13:
        /*003c*/ 	.byte	0x04, 0x17
        /*003e*/ 	.short	(.L_15 - .L_14)
.L_14:
        /*0040*/ 	.word	0x00000000
        /*0044*/ 	.short	0x000b
        /*0046*/ 	.short	0x0038
        /*0048*/ 	.byte	0x00, 0xf0, 0x11, 0x00


	//----- nvinfo : EIATTR_KPARAM_INFO
	.align		4
.L_15:
        /*004c*/ 	.byte	0x04, 0x17
        /*004e*/ 	.short	(.L_17 - .L_16)
.L_16:
        /*0050*/ 	.word	0x00000000
        /*0054*/ 	.short	0x000a
        /*0056*/ 	.short	0x0034
        /*0058*/ 	.byte	0x00, 0xf0, 0x11, 0x00


	//----- nvinfo : EIATTR_KPARAM_INFO
	.align		4
.L_17:
        /*005c*/ 	.byte	0x04, 0x17
        /*005e*/ 	.short	(.L_19 - .L_18)
.L_18:
        /*0060*/ 	.word	0x00000000
        /*0064*/ 	.short	0x0009
        /*0066*/ 	.short	0x0030
        /*0068*/ 	.byte	0x00, 0xf0, 0x11, 0x00


	//----- nvinfo : EIATTR_KPARAM_INFO
	.align		4
.L_19:
        /*006c*/ 	.byte	0x04, 0x17
        /*006e*/ 	.short	(.L_21 - .L_20)
.L_20:
        /*0070*/ 	.word	0x00000000
        /*0074*/ 	.short	0x0008
        /*0076*/ 	.short	0x002c
        /*0078*/ 	.byte	0x00, 0xf0, 0x11, 0x00


	//----- nvinfo : EIATTR_KPARAM_INFO
	.align		4
.L_21:
        /*007c*/ 	.byte	0x04, 0x17
        /*007e*/ 	.short	(.L_23 - .L_22)
.L_22:
        /*0080*/ 	.word	0x00000000
        /*0084*/ 	.short	0x0007
        /*0086*/ 	.short	0x0028
        /*0088*/ 	.byte	0x00, 0xf0, 0x11, 0x00


	//----- nvinfo : EIATTR_KPARAM_INFO
	.align		4
.L_23:
        /*008c*/ 	.byte	0x04, 0x17
        /*008e*/ 	.short	(.L_25 - .L_24)
.L_24:
        /*0090*/ 	.word	0x00000000
        /*0094*/ 	.short	0x0006
        /*0096*/ 	.short	0x0024
        /*0098*/ 	.byte	0x00, 0xf0, 0x11, 0x00


	//----- nvinfo : EIATTR_KPARAM_INFO
	.align		4
.L_25:
        /*009c*/ 	.byte	0x04, 0x17
        /*009e*/ 	.short	(.L_27 - .L_26)
.L_26:
        /*00a0*/ 	.word	0x00000000
        /*00a4*/ 	.short	0x0005
        /*00a6*/ 	.short	0x0020
        /*00a8*/ 	.byte	0x00, 0xf0, 0x11, 0x00


	//----- nvinfo : EIATTR_KPARAM_INFO
	.align		4
.L_27:
        /*00ac*/ 	.byte	0x04, 0x17
        /*00ae*/ 	.short	(.L_29 - .L_28)
.L_28:
        /*00b0*/ 	.word	0x00000000
        /*00b4*/ 	.short	0x0004
        /*00b6*/ 	.short	0x001c
        /*00b8*/ 	.byte	0x00, 0xf0, 0x11, 0x00


	//----- nvinfo : EIATTR_KPARAM_INFO
	.align		4
.L_29:
        /*00bc*/ 	.byte	0x04, 0x17
        /*00be*/ 	.short	(.L_31 - .L_30)
.L_30:
        /*00c0*/ 	.word	0x00000000
        /*00c4*/ 	.short	0x0003
        /*00c6*/ 	.short	0x0018
        /*00c8*/ 	.byte	0x00, 0xf0, 0x11, 0x00


	//----- nvinfo : EIATTR_KPARAM_INFO
	.align		4
.L_31:
        /*00cc*/ 	.byte	0x04, 0x17
        /*00ce*/ 	.short	(.L_33 - .L_32)
.L_32:
        /*00d0*/ 	.word	0x00000000
        /*00d4*/ 	.short	0x0002
        /*00d6*/ 	.short	0x0010
        /*00d8*/ 	.byte	0x00, 0xf4, 0x21, 0x00


	//----- nvinfo : EIATTR_KPARAM_INFO
	.align		4
.L_33:
        /*00dc*/ 	.byte	0x04, 0x17
        /*00de*/ 	.short	(.L_35 - .L_34)
.L_34:
        /*00e0*/ 	.word	0x00000000
        /*00e4*/ 	.short	0x0001
        /*00e6*/ 	.short	0x0008
        /*00e8*/ 	.byte	0x00, 0xf4, 0x21, 0x00


	//----- nvinfo : EIATTR_KPARAM_INFO
	.align		4
.L_35:
        /*00ec*/ 	.byte	0x04, 0x17
        /*00ee*/ 	.short	(.L_37 - .L_36)
.L_36:
        /*00f0*/ 	.word	0x00000000
        /*00f4*/ 	.short	0x0000
        /*00f6*/ 	.short	0x0000
        /*00f8*/ 	.byte	0x00, 0xf4, 0x21, 0x00


	//----- nvinfo : EIATTR_MAXREG_COUNT
	.align		4
.L_37:
        /*00fc*/ 	.byte	0x03, 0x1b
        /*00fe*/ 	.short	0x0080


	//----- nvinfo : EIATTR_NUM_BARRIERS
	.align		4
        /*0100*/ 	.byte	0x02, 0x4c
        /*0102*/ 	.byte	0x01
	.zero		1


	//----- nvinfo : EIATTR_ANNOTATIONS
	.align		4
        /*0104*/ 	.byte	0x04, 0x55
        /*0106*/ 	.short	(.L_39 - .L_38)


	//   ....[0]....
.L_38:
        /*0108*/ 	.word	0x00000001
        /*010c*/ 	.byte	0x50, 0x05, 0x00, 0x00, 0x01, 0x00, 0x00, 0x00, 0x80, 0x05, 0x00, 0x00, 0x01, 0x00, 0x00, 0x00
        /* <DEDUP_REMOVED lines=8> */
        /*019c*/ 	.byte	0xc0, 0x2f, 0x00, 0x00


	//----- nvinfo : EIATTR_MERCURY_ISA_VERSION
	.align		4
.L_39:
        /*01a0*/ 	.byte	0x03, 0x5f
        /*01a2*/ 	.short	0x0000


	//----- nvinfo : EIATTR_EXIT_INSTR_OFFSETS
	.align		4
        /*01a4*/ 	.byte	0x04, 0x1c
        /*01a6*/ 	.short	(.L_41 - .L_40)


	//   ....[0]....
.L_40:
        /*01a8*/ 	.word	0x00004da0


	//   ....[1]....
        /*01ac*/ 	.word	0x00004dd0


	//----- nvinfo : EIATTR_REQNTID
	.align		4
.L_41:
        /*01b0*/ 	.byte	0x04, 0x10
        /*01b2*/ 	.short	(.L_43 - .L_42)
.L_42:
        /*01b4*/ 	.word	0x00000200
        /*01b8*/ 	.word	0x00000001
        /*01bc*/ 	.word	0x00000001
.L_43:


//--------------------- .nv.callgraph             --------------------------
	.section	.nv.callgraph,"",@"SHT_CUDA_CALLGRAPH"
	.align	4
	.sectionentsize	8
	.align		4
        /*0000*/ 	.word	0x00000000
	.align		4
        /*0004*/ 	.word	0xffffffff
	.align		4
        /*0008*/ 	.word	0x00000000
	.align		4
        /*000c*/ 	.word	0xfffffffe
	.align		4
        /*0010*/ 	.word	0x00000000
	.align		4
        /*0014*/ 	.word	0xfffffffd
	.align		4
        /*0018*/ 	.word	0x00000000
	.align		4
        /*001c*/ 	.word	0xfffffffc


//--------------------- .nv.rel.action            --------------------------
	.section	.nv.rel.action,"",@"SHT_CUDA_RELOCINFO"
	.align	8
	.sectionentsize	8
        /*0000*/ 	.byte	0x73, 0x00, 0x00, 0x00, 0x00, 0x00, 0x00, 0x00, 0x00, 0x00, 0x00, 0x11, 0x25, 0x00, 0x05, 0x36


//--------------------- .nv.constant0.matmul_kernel --------------------------
	.section	.nv.constant0.matmul_kernel,"a",@progbits
	.sectionflags	@""
	.align	4
.nv.constant0.matmul_kernel:
	.zero		432


//--------------------- .text.matmul_kernel       --------------------------
	.section	.text.matmul_kernel,"ax",@progbits
	.sectioninfo	@"SHI_REGISTERS=128"
	.align	128
        .global         matmul_kernel
        .type           matmul_kernel,@function
        .size           matmul_kernel,(.L_x_5 - matmul_kernel)
        .other          matmul_kernel,@"STO_CUDA_ENTRY STV_DEFAULT"
matmul_kernel:
.text.matmul_kernel:
[----:B------:R-:W-:-:S03]  /*0000*/  IMAD.MOV.U32 R1, RZ, RZ, c[0x0][0x28] ;  /* 0x00000a00ff017624 */ /* 0x000fc600078e00ff */
[----:B------:R-:W-:Y:S01]  /*0010*/  IMAD.MOV.U32 R0, RZ, RZ, c[0x0][0x17c] ;  /* 0x00005f00ff007624 */ /* 0x000fe200078e00ff */
[----:B------:R-:W0:Y:S01]  /*0020*/  S2R R5, SR_CTAID.X ;  /* 0x0000000000057919 */ /* 0x000e220000002500 */
[----:B------:R-:W-:Y:S01]  /*0030*/  IADD3 R1, R1, -0x28, RZ ;  /* 0xffffffd801017810 */ /* 0x000fe20007ffe0ff */
[----:B------:R-:W-:Y:S02]  /*0040*/  ULDC UR4, c[0x0][0x180] ;  /* 0x0000600000047ab9 */ /* 0x000fe40000000800 */
[----:B------:R-:W-:Y:S01]  /*0050*/  IADD3 R0, R0, 0xff, RZ ;  /* 0x000000ff00007810 */ /* 0x000fe20007ffe0ff */
[----:B------:R-:W1:Y:S01]  /*0060*/  S2R R54, SR_TID.X ;  /* 0x0000000000367919 */ /* 0x000e620000002100 */
[----:B------:R-:W-:Y:S02]  /*0070*/  ULDC.64 UR6, c[0x0][0x118] ;  /* 0x0000460000067ab9 */ /* 0x000fe40000000a00 */
[----:B------:R-:W-:-:S04]  /*0080*/  SHF.R.S32.HI R3, RZ, 0x1f, R0 ;  /* 0x0000001fff037819 */ /* 0x000fc80000011400 */
[----:B------:R-:W-:-:S04]  /*0090*/  LEA.HI R3, R3, R0, RZ, 0x8 ;  /* 0x0000000003037211 */ /* 0x000fc800078f40ff */
[----:B------:R-:W-:-:S05]  /*00a0*/  SHF.R.S32.HI R3, RZ, 0x8, R3 ;  /* 0x00000008ff037819 */ /* 0x000fca0000011403 */
[----:B------:R-:W-:Y:S01]  /*00b0*/  IMAD.SHL.U32 R4, R3, 0x8, RZ ;  /* 0x0000000803047824 */ /* 0x000fe200078e00ff */
[----:B0-----:R-:W-:-:S04]  /*00c0*/  IABS R8, R5 ;  /* 0x0000000500087213 */ /* 0x001fc80000000000 */
[-C--:B------:R-:W-:Y:S02]  /*00d0*/  IABS R7, R4.reuse ;  /* 0x0000000400077213 */ /* 0x080fe40000000000 */
[----:B------:R-:W-:Y:S02]  /*00e0*/  IABS R10, R4 ;  /* 0x00000004000a7213 */ /* 0x000fe40000000000 */
[----:B------:R-:W0:Y:S08]  /*00f0*/  I2F.RP R0, R7 ;  /* 0x0000000700007306 */ /* 0x000e300000209400 */
[----:B0-----:R-:W0:Y:S02]  /*0100*/  MUFU.RCP R0, R0 ;  /* 0x0000000000007308 */ /* 0x001e240000001000 */
[----:B0-----:R-:W-:Y:S01]  /*0110*/  IADD3 R2, R0, 0xffffffe, RZ ;  /* 0x0ffffffe00027810 */ /* 0x001fe20007ffe0ff */
[----:B------:R-:W-:-:S05]  /*0120*/  IMAD.MOV R0, RZ, RZ, -R10 ;  /* 0x000000ffff007224 */ /* 0x000fca00078e0a0a */
[----:B------:R0:W2:Y:S02]  /*0130*/  F2I.FTZ.U32.TRUNC.NTZ R3, R2 ;  /* 0x0000000200037305 */ /* 0x0000a4000021f000 */
[----:B0-----:R-:W-:Y:S02]  /*0140*/  IMAD.MOV.U32 R2, RZ, RZ, RZ ;  /* 0x000000ffff027224 */ /* 0x001fe400078e00ff */
[----:B--2---:R-:W-:-:S04]  /*0150*/  IMAD.MOV R6, RZ, RZ, -R3 ;  /* 0x000000ffff067224 */ /* 0x004fc800078e0a03 */
[----:B------:R-:W-:Y:S02]  /*0160*/  IMAD R9, R6, R7, RZ ;  /* 0x0000000706097224 */ /* 0x000fe400078e02ff */
[----:B------:R-:W-:Y:S02]  /*0170*/  IMAD.MOV.U32 R6, RZ, RZ, R8 ;  /* 0x000000ffff067224 */ /* 0x000fe400078e0008 */
[----:B------:R-:W-:-:S06]  /*0180*/  IMAD.HI.U32 R3, R3, R9, R2 ;  /* 0x0000000903037227 */ /* 0x000fcc00078e0002 */
[----:B------:R-:W-:-:S04]  /*0190*/  IMAD.HI.U32 R3, R3, R6, RZ ;  /* 0x0000000603037227 */ /* 0x000fc800078e00ff */
[----:B------:R-:W-:-:S05]  /*01a0*/  IMAD R0, R3, R0, R6 ;  /* 0x0000000003007224 */ /* 0x000fca00078e0206 */
[----:B------:R-:W-:-:S13]  /*01b0*/  ISETP.GT.U32.AND P1, PT, R7, R0, PT ;  /* 0x000000000700720c */ /* 0x000fda0003f24070 */
[----:B------:R-:W-:Y:S01]  /*01c0*/  @!P1 IMAD.IADD R0, R0, 0x1, -R7 ;  /* 0x0000000100009824 */ /* 0x000fe200078e0a07 */
[----:B------:R-:W-:Y:S02]  /*01d0*/  @!P1 IADD3 R3, R3, 0x1, RZ ;  /* 0x0000000103039810 */ /* 0x000fe40007ffe0ff */
[----:B------:R-:W-:Y:S02]  /*01e0*/  ISETP.NE.AND P1, PT, R4, RZ, PT ;  /* 0x000000ff0400720c */ /* 0x000fe40003f25270 */
[----:B------:R-:W-:Y:S02]  /*01f0*/  ISETP.GE.U32.AND P0, PT, R0, R7, PT ;  /* 0x000000070000720c */ /* 0x000fe40003f06070 */
[----:B------:R-:W-:-:S04]  /*0200*/  LOP3.LUT R0, R5, R4, RZ, 0x3c, !PT ;  /* 0x0000000405007212 */ /* 0x000fc800078e3cff */
[----:B------:R-:W-:Y:S01]  /*0210*/  ISETP.GE.AND P2, PT, R0, RZ, PT ;  /* 0x000000ff0000720c */ /* 0x000fe20003f46270 */
[----:B------:R-:W-:-:S05]  /*0220*/  IMAD.MOV.U32 R0, RZ, RZ, c[0x0][0x178] ;  /* 0x00005e00ff007624 */ /* 0x000fca00078e00ff */
[----:B------:R-:W-:Y:S02]  /*0230*/  IADD3 R0, R0, 0x7f, RZ ;  /* 0x0000007f00007810 */ /* 0x000fe40007ffe0ff */
[----:B------:R-:W-:-:S05]  /*0240*/  @P0 IADD3 R3, R3, 0x1, RZ ;  /* 0x0000000103030810 */ /* 0x000fca0007ffe0ff */
[----:B------:R-:W-:Y:S01]  /*0250*/  IMAD.MOV.U32 R2, RZ, RZ, R3 ;  /* 0x000000ffff027224 */ /* 0x000fe200078e0003 */
[----:B------:R-:W-:-:S03]  /*0260*/  SHF.R.S32.HI R3, RZ, 0x1f, R0 ;  /* 0x0000001fff037819 */ /* 0x000fc60000011400 */
[----:B------:R-:W-:Y:S01]  /*0270*/  @!P2 IMAD.MOV R2, RZ, RZ, -R2 ;  /* 0x000000ffff02a224 */ /* 0x000fe200078e0a02 */
[----:B------:R-:W-:Y:S02]  /*0280*/  @!P1 LOP3.LUT R2, RZ, R4, RZ, 0x33, !PT ;  /* 0x00000004ff029212 */ /* 0x000fe400078e33ff */
[----:B------:R-:W-:-:S03]  /*0290*/  LEA.HI R3, R3, R0, RZ, 0x7 ;  /* 0x0000000003037211 */ /* 0x000fc600078f38ff */
[----:B------:R-:W-:Y:S02]  /*02a0*/  IMAD.SHL.U32 R8, R2, 0x8, RZ ;  /* 0x0000000802087824 */ /* 0x000fe400078e00ff */
[----:B------:R-:W-:-:S03]  /*02b0*/  IMAD.MOV R2, RZ, RZ, -R2 ;  /* 0x000000ffff027224 */ /* 0x000fc600078e0a02 */
[----:B------:R-:W-:Y:S01]  /*02c0*/  LEA.HI.SX32 R3, R3, -R8, 0x19 ;  /* 0x8000000803037211 */ /* 0x000fe200078fcaff */
[----:B------:R-:W-:-:S03]  /*02d0*/  IMAD R4, R4, R2, R5 ;  /* 0x0000000204047224 */ /* 0x000fc600078e0205 */
[----:B------:R-:W-:Y:S02]  /*02e0*/  IMNMX R11, R3, 0x8, PT ;  /* 0x00000008030b7817 */ /* 0x000fe40003800200 */
[----:B------:R-:W-:Y:S02]  /*02f0*/  IABS R9, R4 ;  /* 0x0000000400097213 */ /* 0x000fe40000000000 */
[----:B------:R-:W-:-:S04]  /*0300*/  IABS R7, R11 ;  /* 0x0000000b00077213 */ /* 0x000fc80000000000 */
[----:B------:R-:W0:Y:S08]  /*0310*/  I2F.RP R0, R7 ;  /* 0x0000000700007306 */ /* 0x000e300000209400 */
[----:B0-----:R-:W0:Y:S02]  /*0320*/  MUFU.RCP R0, R0 ;  /* 0x0000000000007308 */ /* 0x001e240000001000 */
[----:B0-----:R-:W-:-:S06]  /*0330*/  IADD3 R3, R0, 0xffffffe, RZ ;  /* 0x0ffffffe00037810 */ /* 0x001fcc0007ffe0ff */
[----:B------:R-:W0:Y:S02]  /*0340*/  F2I.FTZ.U32.TRUNC.NTZ R3, R3 ;  /* 0x0000000300037305 */ /* 0x000e24000021f000 */
[----:B0-----:R-:W-:-:S04]  /*0350*/  IMAD.MOV R6, RZ, RZ, -R3 ;  /* 0x000000ffff067224 */ /* 0x001fc800078e0a03 */
[----:B------:R-:W-:Y:S01]  /*0360*/  IMAD.MOV.U32 R2, RZ, RZ, R6 ;  /* 0x000000ffff027224 */ /* 0x000fe200078e0006 */
[----:B------:R-:W-:-:S03]  /*0370*/  IABS R6, R11 ;  /* 0x0000000b00067213 */ /* 0x000fc60000000000 */
[----:B------:R-:W-:Y:S02]  /*0380*/  IMAD R5, R2, R7, RZ ;  /* 0x0000000702057224 */ /* 0x000fe400078e02ff */
[----:B------:R-:W-:Y:S02]  /*0390*/  IMAD.MOV.U32 R2, RZ, RZ, RZ ;  /* 0x000000ffff027224 */ /* 0x000fe400078e00ff */
[----:B------:R-:W-:Y:S02]  /*03a0*/  IMAD.MOV R0, RZ, RZ, -R6 ;  /* 0x000000ffff007224 */ /* 0x000fe400078e0a06 */
[----:B------:R-:W-:Y:S01]  /*03b0*/  IMAD.HI.U32 R2, R3, R5, R2 ;  /* 0x0000000503027227 */ /* 0x000fe200078e0002 */
[----:B-1----:R-:W-:-:S03]  /*03c0*/  LOP3.LUT R3, R54, 0x7f, RZ, 0xc0, !PT ;  /* 0x0000007f36037812 */ /* 0x002fc600078ec0ff */
[----:B------:R-:W-:Y:S02]  /*03d0*/  IMAD.MOV.U32 R6, RZ, RZ, c[0x0][0x180] ;  /* 0x00006000ff067624 */ /* 0x000fe400078e00ff */
[----:B------:R-:W-:-:S03]  /*03e0*/  IMAD.HI.U32 R2, R2, R9, RZ ;  /* 0x0000000902027227 */ /* 0x000fc600078e00ff */
[----:B------:R-:W-:Y:S01]  /*03f0*/  IADD3 R6, R6, 0x1f, RZ ;  /* 0x0000001f06067810 */ /* 0x000fe20007ffe0ff */
[----:B------:R-:W-:-:S05]  /*0400*/  IMAD R0, R2, R0, R9 ;  /* 0x0000000002007224 */ /* 0x000fca00078e0209 */
[----:B------:R-:W-:-:S13]  /*0410*/  ISETP.GT.U32.AND P1, PT, R7, R0, PT ;  /* 0x000000000700720c */ /* 0x000fda0003f24070 */
[----:B------:R-:W-:Y:S01]  /*0420*/  @!P1 IMAD.IADD R0, R0, 0x1, -R7 ;  /* 0x0000000100009824 */ /* 0x000fe200078e0a07 */
[----:B------:R-:W-:Y:S02]  /*0430*/  @!P1 IADD3 R2, R2, 0x1, RZ ;  /* 0x0000000102029810 */ /* 0x000fe40007ffe0ff */
[----:B------:R-:W-:Y:S02]  /*0440*/  ISETP.NE.AND P1, PT, R11, RZ, PT ;  /* 0x000000ff0b00720c */ /* 0x000fe40003f25270 */
[----:B------:R-:W-:Y:S02]  /*0450*/  ISETP.GE.U32.AND P0, PT, R0, R7, PT ;  /* 0x000000070000720c */ /* 0x000fe40003f06070 */
[----:B------:R-:W-:-:S04]  /*0460*/  LOP3.LUT R0, R4, R11, RZ, 0x3c, !PT ;  /* 0x0000000b04007212 */ /* 0x000fc800078e3cff */
[----:B------:R-:W-:-:S07]  /*0470*/  ISETP.GE.AND P2, PT, R0, RZ, PT ;  /* 0x000000ff0000720c */ /* 0x000fce0003f46270 */
[----:B------:R-:W-:Y:S02]  /*0480*/  @P0 IADD3 R2, R2, 0x1, RZ ;  /* 0x0000000102020810 */ /* 0x000fe40007ffe0ff */
[----:B------:R-:W-:-:S04]  /*0490*/  ISETP.GT.AND P0, PT, R6, 0x1f, PT ;  /* 0x0000001f0600780c */ /* 0x000fc80003f04270 */
[----:B------:R-:W-:Y:S01]  /*04a0*/  @!P2 IMAD.MOV R2, RZ, RZ, -R2 ;  /* 0x000000ffff02a224 */ /* 0x000fe200078e0a02 */
[----:B------:R-:W-:-:S05]  /*04b0*/  @!P1 LOP3.LUT R2, RZ, R11, RZ, 0x33, !PT ;  /* 0x0000000bff029212 */ /* 0x000fca00078e33ff */
[----:B------:R-:W-:Y:S02]  /*04c0*/  IMAD.MOV R0, RZ, RZ, -R2 ;  /* 0x000000ffff007224 */ /* 0x000fe400078e0a02 */
[----:B------:R-:W-:Y:S02]  /*04d0*/  IMAD.SHL.U32 R19, R2, 0x100, RZ ;  /* 0x0000010002137824 */ /* 0x000fe400078e00ff */
[----:B------:R-:W-:Y:S01]  /*04e0*/  IMAD R0, R11, R0, R4 ;  /* 0x000000000b007224 */ /* 0x000fe200078e0204 */
[----:B------:R-:W-:-:S03]  /*04f0*/  SHF.R.U32.HI R4, RZ, 0x7, R54 ;  /* 0x00000007ff047819 */ /* 0x000fc60000011636 */
[----:B------:R-:W-:Y:S01]  /*0500*/  IMAD.IADD R0, R8, 0x1, R0 ;  /* 0x0000000108007824 */ /* 0x000fe200078e0200 */
[----:B------:R-:W-:-:S03]  /*0510*/  SGXT.U32 R52, R4, 0x2 ;  /* 0x000000020434781a */ /* 0x000fc60000000000 */
[----:B------:R-:W-:Y:S01]  /*0520*/  IMAD R53, R0, 0x80, R3 ;  /* 0x0000008000357824 */ /* 0x000fe200078e0203 */
[C---:B------:R-:W-:Y:S02]  /*0530*/  LOP3.LUT R22, R52.reuse, 0x4, RZ, 0xfc, !PT ;  /* 0x0000000434167812 */ /* 0x040fe400078efcff */
[C---:B------:R-:W-:Y:S02]  /*0540*/  LOP3.LUT R28, R52.reuse, 0x8, RZ, 0xfc, !PT ;  /* 0x00000008341c7812 */ /* 0x040fe400078efcff */
[----:B------:R0:W-:Y:S01]  /*0550*/  STL [R1+0xc], R53 ;  /* 0x00000c3501007387 */ /* 0x0001e20000100800 */
[C---:B------:R-:W-:Y:S02]  /*0560*/  LOP3.LUT R30, R52.reuse, 0xc, RZ, 0xfc, !PT ;  /* 0x0000000c341e7812 */ /* 0x040fe400078efcff */
[C---:B------:R-:W-:Y:S01]  /*0570*/  LOP3.LUT R32, R52.reuse, 0x10, RZ, 0xfc, !PT ;  /* 0x0000001034207812 */ /* 0x040fe200078efcff */
[----:B------:R0:W-:Y:S01]  /*0580*/  STL [R1], R19 ;  /* 0x0000001301007387 */ /* 0x0001e20000100800 */
[----:B------:R-:W-:-:S02]  /*0590*/  LOP3.LUT R34, R52, 0x14, RZ, 0xfc, !PT ;  /* 0x0000001434227812 */ /* 0x000fc400078efcff */
[C---:B------:R-:W-:Y:S02]  /*05a0*/  LOP3.LUT R40, R52.reuse, 0x18, RZ, 0xfc, !PT ;  /* 0x0000001834287812 */ /* 0x040fe400078efcff */
[----:B------:R-:W-:Y:S01]  /*05b0*/  LOP3.LUT R42, R52, 0x1c, RZ, 0xfc, !PT ;  /* 0x0000001c342a7812 */ /* 0x000fe200078efcff */
[----:B------:R-:W-:Y:S05]  /*05c0*/  @P0 BRA `(.L_x_0) ;  /* 0x0000015000000947 */ /* 0x000fea0003800000 */
[C---:B------:R-:W-:Y:S01]  /*05d0*/  IMAD.SHL.U32 R2, R54.reuse, 0x10, RZ ;  /* 0x0000001036027824 */ /* 0x040fe200078e00ff */
[----:B------:R-:W-:Y:S01]  /*05e0*/  CS2R R36, SRZ ;  /* 0x0000000000247805 */ /* 0x000fe2000001ff00 */
[----:B------:R-:W-:Y:S01]  /*05f0*/  IMAD.SHL.U32 R0, R54, 0x8, RZ ;  /* 0x0000000836007824 */ /* 0x000fe200078e00ff */
[----:B------:R-:W-:Y:S01]  /*0600*/  CS2R R16, SRZ ;  /* 0x0000000000107805 */ /* 0x000fe2000001ff00 */
[----:B------:R-:W-:Y:S01]  /*0610*/  CS2R R24, SRZ ;  /* 0x0000000000187805 */ /* 0x000fe2000001ff00 */
[----:B------:R1:W-:Y:S01]  /*0620*/  STL [R1+0x10], R2 ;  /* 0x0000100201007387 */ /* 0x0003e20000100800 */
[----:B------:R-:W-:Y:S01]  /*0630*/  CS2R R14, SRZ ;  /* 0x00000000000e7805 */ /* 0x000fe2000001ff00 */
[----:B------:R-:W-:Y:S01]  /*0640*/  CS2R R44, SRZ ;  /* 0x00000000002c7805 */ /* 0x000fe2000001ff00 */
[----:B------:R-:W-:Y:S01]  /*0650*/  CS2R R12, SRZ ;  /* 0x00000000000c7805 */ /* 0x000fe2000001ff00 */
[----:B------:R2:W-:Y:S01]  /*0660*/  STL [R1+0x14], R0 ;  /* 0x0000140001007387 */ /* 0x0005e20000100800 */
[----:B------:R-:W-:Y:S01]  /*0670*/  CS2R R48, SRZ ;  /* 0x0000000000307805 */ /* 0x000fe2000001ff00 */
        /* <DEDUP_REMOVED lines=8> */
[----:B-1----:R-:W-:Y:S01]  /*0700*/  CS2R R2, SRZ ;  /* 0x0000000000027805 */ /* 0x002fe2000001ff00 */
[----:B------:R-:W-:Y:S05]  /*0710*/  BRA `(.L_x_1) ;  /* 0x0000287000007947 */ /* 0x000fea0003800000 */
.L_x_0:
[----:B------:R-:W-:Y:S01]  /*0720*/  IABS R4, c[0x0][0x17c] ;  /* 0x00005f0000047a13 */ /* 0x000fe20000000000 */
[C---:B------:R-:W-:Y:S01]  /*0730*/  IMAD.SHL.U32 R26, R54.reuse, 0x10, RZ ;  /* 0x00000010361a7824 */ /* 0x040fe200078e00ff */
[----:B------:R-:W-:Y:S01]  /*0740*/  SHF.R.U32.HI R5, RZ, 0x5, R54 ;  /* 0x00000005ff057819 */ /* 0x000fe20000011636 */
[C---:B------:R-:W-:Y:S01]  /*0750*/  IMAD.SHL.U32 R24, R54.reuse, 0x8, RZ ;  /* 0x0000000836187824 */ /* 0x040fe200078e00ff */
[----:B------:R-:W1:Y:S01]  /*0760*/  I2F.RP R0, R4 ;  /* 0x0000000400007306 */ /* 0x000e620000209400 */
[----:B------:R-:W-:Y:S01]  /*0770*/  SHF.R.S32.HI R3, RZ, 0x1f, R6 ;  /* 0x0000001fff037819 */ /* 0x000fe20000011406 */
[----:B------:R-:W-:Y:S01]  /*0780*/  STL [R1+0x10], R26 ;  /* 0x0000101a01007387 */ /* 0x000fe20000100800 */
[----:B------:R-:W-:Y:S01]  /*0790*/  SGXT.U32 R5, R5, 0x4 ;  /* 0x000000040505781a */ /* 0x000fe20000000000 */
[C---:B------:R-:W-:Y:S01]  /*07a0*/  IMAD.SHL.U32 R96, R54.reuse, 0x80, RZ ;  /* 0x0000008036607824 */ /* 0x040fe200078e00ff */
[----:B------:R-:W-:Y:S01]  /*07b0*/  LEA.HI R18, R54, R19, RZ, 0x1b ;  /* 0x0000001336127211 */ /* 0x000fe200078fd8ff */
[----:B------:R-:W-:Y:S01]  /*07c0*/  STL [R1+0x14], R24 ;  /* 0x0000141801007387 */ /* 0x000fe20000100800 */
[----:B------:R-:W-:Y:S01]  /*07d0*/  LOP3.LUT R5, R19, R5, RZ, 0xfc, !PT ;  /* 0x0000000513057212 */ /* 0x000fe200078efcff */
[----:B------:R-:W-:Y:S01]  /*07e0*/  CS2R R80, SRZ ;  /* 0x0000000000507805 */ /* 0x000fe2000001ff00 */
[----:B------:R-:W-:Y:S01]  /*07f0*/  LEA.HI R2, R3, R6, RZ, 0x5 ;  /* 0x0000000603027211 */ /* 0x000fe200078f28ff */
[----:B------:R-:W-:Y:S01]  /*0800*/  IMAD.MOV.U32 R6, RZ, RZ, RZ ;  /* 0x000000ffff067224 */ /* 0x000fe200078e00ff */
[C---:B------:R-:W-:Y:S01]  /*0810*/  IADD3 R3, R18.reuse, 0xf0, RZ ;  /* 0x000000f012037810 */ /* 0x040fe20007ffe0ff */
[----:B------:R-:W-:Y:S01]  /*0820*/  CS2R R82, SRZ ;  /* 0x0000000000527805 */ /* 0x000fe2000001ff00 */
[----:B------:R-:W-:Y:S01]  /*0830*/  LOP3.LUT R10, R5, 0xe0, RZ, 0xfc, !PT ;  /* 0x000000e0050a7812 */ /* 0x000fe200078efcff */
[----:B------:R-:W-:Y:S01]  /*0840*/  CS2R R44, SRZ ;  /* 0x00000000002c7805 */ /* 0x000fe2000001ff00 */
[----:B------:R-:W-:Y:S01]  /*0850*/  IABS R11, R3 ;  /* 0x00000003000b7213 */ /* 0x000fe20000000000 */
[----:B-1----:R-:W1:Y:S01]  /*0860*/  MUFU.RCP R0, R0 ;  /* 0x0000000000007308 */ /* 0x002e620000001000 */
[----:B------:R-:W-:Y:S01]  /*0870*/  IADD3 R16, R18, 0xd0, RZ ;  /* 0x000000d012107810 */ /* 0x000fe20007ffe0ff */
[----:B------:R-:W-:Y:S01]  /*0880*/  CS2R R46, SRZ ;  /* 0x00000000002e7805 */ /* 0x000fe2000001ff00 */
[----:B------:R-:W-:Y:S01]  /*0890*/  IABS R13, R10 ;  /* 0x0000000a000d7213 */ /* 0x000fe20000000000 */
[----:B------:R-:W-:Y:S01]  /*08a0*/  CS2R R76, SRZ ;  /* 0x00000000004c7805 */ /* 0x000fe2000001ff00 */
[----:B------:R-:W-:Y:S01]  /*08b0*/  ISETP.GE.AND P1, PT, R3, RZ, PT ;  /* 0x000000ff0300720c */ /* 0x000fe20003f26270 */
[----:B------:R-:W-:Y:S01]  /*08c0*/  CS2R R78, SRZ ;  /* 0x00000000004e7805 */ /* 0x000fe2000001ff00 */
[----:B------:R-:W-:Y:S01]  /*08d0*/  IABS R15, R16 ;  /* 0x00000010000f7213 */ /* 0x000fe20000000000 */
[----:B------:R-:W-:Y:S01]  /*08e0*/  CS2R R56, SRZ ;  /* 0x0000000000387805 */ /* 0x000fe2000001ff00 */
[--C-:B------:R-:W-:Y:S01]  /*08f0*/  SHF.R.U32.HI R12, RZ, 0x3, R54.reuse ;  /* 0x00000003ff0c7819 */ /* 0x100fe20000011636 */
[----:B------:R-:W-:Y:S01]  /*0900*/  CS2R R58, SRZ ;  /* 0x00000000003a7805 */ /* 0x000fe2000001ff00 */
[----:B------:R-:W-:Y:S01]  /*0910*/  ISETP.GE.AND P5, PT, R16, RZ, PT ;  /* 0x000000ff1000720c */ /* 0x000fe20003fa6270 */
[----:B------:R-:W-:Y:S01]  /*0920*/  CS2R R60, SRZ ;  /* 0x00000000003c7805 */ /* 0x000fe2000001ff00 */
[----:B------:R-:W-:Y:S01]  /*0930*/  LOP3.LUT R20, R5, 0xa0, RZ, 0xfc, !PT ;  /* 0x000000a005147812 */ /* 0x000fe200078efcff */
[----:B------:R-:W-:Y:S01]  /*0940*/  CS2R R62, SRZ ;  /* 0x00000000003e7805 */ /* 0x000fe2000001ff00 */
[----:B------:R-:W-:Y:S01]  /*0950*/  IABS R39, R5 ;  /* 0x0000000500277213 */ /* 0x000fe20000000000 */
[----:B------:R-:W-:Y:S01]  /*0960*/  CS2R R48, SRZ ;  /* 0x0000000000307805 */ /* 0x000fe2000001ff00 */
[----:B-1----:R-:W-:Y:S01]  /*0970*/  IADD3 R7, R0, 0xffffffe, RZ ;  /* 0x0ffffffe00077810 */ /* 0x002fe20007ffe0ff */
[----:B------:R-:W-:Y:S01]  /*0980*/  CS2R R50, SRZ ;  /* 0x0000000000327805 */ /* 0x000fe2000001ff00 */
[----:B------:R-:W-:Y:S01]  /*0990*/  IABS R21, R20 ;  /* 0x0000001400157213 */ /* 0x000fe20000000000 */
[----:B------:R-:W-:Y:S01]  /*09a0*/  CS2R R64, SRZ ;  /* 0x0000000000407805 */ /* 0x000fe2000001ff00 */
[----:B------:R-:W-:Y:S01]  /*09b0*/  IABS R43, R53 ;  /* 0x00000035002b7213 */ /* 0x000fe20000000000 */
[----:B------:R-:W-:Y:S01]  /*09c0*/  CS2R R66, SRZ ;  /* 0x0000000000427805 */ /* 0x000fe2000001ff00 */
[----:B------:R-:W1:Y:S01]  /*09d0*/  F2I.FTZ.U32.TRUNC.NTZ R7, R7 ;  /* 0x0000000700077305 */ /* 0x000e62000021f000 */
[----:B------:R-:W-:Y:S01]  /*09e0*/  SHF.R.U32.HI R41, RZ, 0x2, R54 ;  /* 0x00000002ff297819 */ /* 0x000fe20000011636 */
[----:B------:R-:W-:Y:S01]  /*09f0*/  CS2R R68, SRZ ;  /* 0x0000000000447805 */ /* 0x000fe2000001ff00 */
[----:B------:R-:W-:Y:S01]  /*0a00*/  SHF.R.S32.HI R2, RZ, 0x5, R2 ;  /* 0x00000005ff027819 */ /* 0x000fe20000011402 */
[----:B------:R-:W-:Y:S01]  /*0a10*/  CS2R R70, SRZ ;  /* 0x0000000000467805 */ /* 0x000fe2000001ff00 */
[----:B------:R-:W-:Y:S01]  /*0a20*/  CS2R R72, SRZ ;  /* 0x0000000000487805 */ /* 0x000fe2000001ff00 */
[----:B------:R-:W-:Y:S01]  /*0a30*/  CS2R R74, SRZ ;  /* 0x00000000004a7805 */ /* 0x000fe2000001ff00 */
[----:B-1----:R-:W-:-:S04]  /*0a40*/  IMAD.MOV R9, RZ, RZ, -R7 ;  /* 0x000000ffff097224 */ /* 0x002fc800078e0a07 */
[----:B------:R-:W-:-:S04]  /*0a50*/  IMAD R9, R9, R4, RZ ;  /* 0x0000000409097224 */ /* 0x000fc800078e02ff */
[----:B------:R-:W-:-:S04]  /*0a60*/  IMAD.HI.U32 R0, R7, R9, R6 ;  /* 0x0000000907007227 */ /* 0x000fc800078e0006 */
[----:B------:R-:W-:Y:S02]  /*0a70*/  IMAD.SHL.U32 R6, R54, 0x2, RZ ;  /* 0x0000000236067824 */ /* 0x000fe400078e00ff */
[----:B------:R-:W-:-:S03]  /*0a80*/  IMAD.HI.U32 R3, R0, R11, RZ ;  /* 0x0000000b00037227 */ /* 0x000fc600078e00ff */
[----:B------:R-:W-:Y:S01]  /*0a90*/  LOP3.LUT R9, R6, 0x10, RZ, 0xc0, !PT ;  /* 0x0000001006097812 */ /* 0x000fe200078ec0ff */
[----:B------:R-:W-:-:S04]  /*0aa0*/  IMAD.HI.U32 R7, R0, R13, RZ ;  /* 0x0000000d00077227 */ /* 0x000fc800078e00ff */
[----:B------:R-:W-:Y:S02]  /*0ab0*/  IMAD.MOV R3, RZ, RZ, -R3 ;  /* 0x000000ffff037224 */ /* 0x000fe400078e0a03 */
[----:B------:R-:W-:-:S04]  /*0ac0*/  IMAD.HI.U32 R8, R0, R15, RZ ;  /* 0x0000000f00087227 */ /* 0x000fc800078e00ff */
[----:B------:R-:W-:Y:S01]  /*0ad0*/  IMAD.MOV R14, RZ, RZ, -R7 ;  /* 0x000000ffff0e7224 */ /* 0x000fe200078e0a07 */
[----:B------:R-:W-:Y:S01]  /*0ae0*/  LOP3.LUT R7, R9, 0x20, R12, 0xf8, !PT ;  /* 0x0000002009077812 */ /* 0x000fe200078ef80c */
[----:B------:R-:W-:Y:S01]  /*0af0*/  IMAD R9, R4, R3, R11 ;  /* 0x0000000304097224 */ /* 0x000fe200078e020b */
[----:B------:R-:W-:Y:S01]  /*0b00*/  IABS R11, c[0x0][0x178] ;  /* 0x00005e00000b7a13 */ /* 0x000fe20000000000 */
[----:B------:R-:W-:Y:S01]  /*0b10*/  IMAD.MOV R16, RZ, RZ, -R8 ;  /* 0x000000ffff107224 */ /* 0x000fe200078e0a08 */
[----:B------:R-:W-:Y:S01]  /*0b20*/  IADD3 R8, R18, 0xb0, RZ ;  /* 0x000000b012087810 */ /* 0x000fe20007ffe0ff */
[C---:B------:R-:W-:Y:S01]  /*0b30*/  IMAD R3, R4.reuse, R14, R13 ;  /* 0x0000000e04037224 */ /* 0x040fe200078e020d */
[C---:B------:R-:W-:Y:S01]  /*0b40*/  ISETP.GT.U32.AND P3, PT, R4.reuse, R9, PT ;  /* 0x000000090400720c */ /* 0x040fe20003f64070 */
[----:B------:R-:W-:Y:S01]  /*0b50*/  IMAD R15, R4, R16, R15 ;  /* 0x00000010040f7224 */ /* 0x000fe200078e020f */
[----:B------:R-:W-:Y:S01]  /*0b60*/  ISETP.GE.AND P2, PT, R8, RZ, PT ;  /* 0x000000ff0800720c */ /* 0x000fe20003f46270 */
[----:B------:R-:W-:Y:S01]  /*0b70*/  IMAD.HI.U32 R13, R0, R21, RZ ;  /* 0x00000015000d7227 */ /* 0x000fe200078e00ff */
[----:B------:R-:W-:-:S02]  /*0b80*/  ISETP.GT.U32.AND P4, PT, R4, R3, PT ;  /* 0x000000030400720c */ /* 0x000fc40003f84070 */
[----:B0-----:R-:W-:Y:S01]  /*0b90*/  IABS R19, R8 ;  /* 0x0000000800137213 */ /* 0x001fe20000000000 */
[----:B------:R-:W-:Y:S01]  /*0ba0*/  IMAD.MOV.U32 R8, RZ, RZ, R11 ;  /* 0x000000ffff087224 */ /* 0x000fe200078e000b */
[----:B------:R-:W-:Y:S01]  /*0bb0*/  LOP3.LUT R16, R5, 0xc0, RZ, 0xfc, !PT ;  /* 0x000000c005107812 */ /* 0x000fe200078efcff */
[----:B------:R-:W-:Y:S01]  /*0bc0*/  IMAD.MOV R13, RZ, RZ, -R13 ;  /* 0x000000ffff0d7224 */ /* 0x000fe200078e0a0d */
[----:B------:R-:W-:Y:S01]  /*0bd0*/  ISETP.GT.U32.AND P0, PT, R4, R15, PT ;  /* 0x0000000f0400720c */ /* 0x000fe20003f04070 */
[----:B------:R-:W0:Y:S01]  /*0be0*/  I2F.RP R14, R8 ;  /* 0x00000008000e7306 */ /* 0x000e220000209400 */
[----:B------:R-:W-:Y:S01]  /*0bf0*/  IABS R17, R16 ;  /* 0x0000001000117213 */ /* 0x000fe20000000000 */
[----:B------:R-:W-:Y:S02]  /*0c00*/  @!P3 IMAD.IADD R9, R9, 0x1, -R4 ;  /* 0x000000010909b824 */ /* 0x000fe400078e0a04 */
[----:B------:R-:W-:-:S04]  /*0c10*/  IMAD.HI.U32 R12, R0, R19, RZ ;  /* 0x00000013000c7227 */ /* 0x000fc800078e00ff */
[----:B------:R-:W-:-:S04]  /*0c20*/  IMAD.HI.U32 R11, R0, R17, RZ ;  /* 0x00000011000b7227 */ /* 0x000fc800078e00ff */
[--C-:B------:R-:W-:Y:S01]  /*0c30*/  @!P4 IMAD.IADD R3, R3, 0x1, -R4.reuse ;  /* 0x000000010303c824 */ /* 0x100fe200078e0a04 */
[C---:B------:R-:W-:Y:S01]  /*0c40*/  ISETP.GT.U32.AND P4, PT, R4.reuse, R9, PT ;  /* 0x000000090400720c */ /* 0x040fe20003f84070 */
[----:B------:R-:W-:Y:S02]  /*0c50*/  IMAD.MOV R11, RZ, RZ, -R11 ;  /* 0x000000ffff0b7224 */ /* 0x000fe400078e0a0b */
[----:B------:R-:W-:Y:S01]  /*0c60*/  @!P0 IMAD.IADD R15, R15, 0x1, -R4 ;  /* 0x000000010f0f8824 */ /* 0x000fe200078e0a04 */
[C---:B------:R-:W-:Y:S01]  /*0c70*/  ISETP.GT.U32.AND P3, PT, R4.reuse, R3, PT ;  /* 0x000000030400720c */ /* 0x040fe20003f64070 */
[C---:B------:R-:W-:Y:S01]  /*0c80*/  IMAD R17, R4.reuse, R11, R17 ;  /* 0x0000000b04117224 */ /* 0x040fe200078e0211 */
[----:B0-----:R-:W0:Y:S01]  /*0c90*/  MUFU.RCP R14, R14 ;  /* 0x0000000e000e7308 */ /* 0x001e220000001000 */
[----:B------:R-:W-:Y:S01]  /*0ca0*/  IMAD.MOV R12, RZ, RZ, -R12 ;  /* 0x000000ffff0c7224 */ /* 0x000fe200078e0a0c */
[C---:B------:R-:W-:Y:S01]  /*0cb0*/  ISETP.GT.U32.AND P0, PT, R4.reuse, R15, PT ;  /* 0x0000000f0400720c */ /* 0x040fe20003f04070 */
[C---:B------:R-:W-:Y:S01]  /*0cc0*/  IMAD R21, R4.reuse, R13, R21 ;  /* 0x0000000d04157224 */ /* 0x040fe200078e0215 */
[C---:B------:R-:W-:Y:S01]  /*0cd0*/  ISETP.GT.U32.AND P6, PT, R4.reuse, R17, PT ;  /* 0x000000110400720c */ /* 0x040fe20003fc4070 */
[----:B------:R-:W-:Y:S01]  /*0ce0*/  IMAD R19, R4, R12, R19 ;  /* 0x0000000c04137224 */ /* 0x000fe200078e0213 */
[----:B------:R-:W-:Y:S01]  /*0cf0*/  IADD3 R11, R18, 0x90, RZ ;  /* 0x00000090120b7810 */ /* 0x000fe20007ffe0ff */
[----:B------:R-:W-:Y:S01]  /*0d00*/  @!P4 IMAD.IADD R9, R9, 0x1, -R4 ;  /* 0x000000010909c824 */ /* 0x000fe200078e0a04 */
[----:B------:R-:W-:-:S02]  /*0d10*/  LOP3.LUT R12, R5, 0x80, RZ, 0xfc, !PT ;  /* 0x00000080050c7812 */ /* 0x000fc400078efcff */
[----:B------:R-:W-:Y:S01]  /*0d20*/  ISETP.GE.AND P4, PT, R11, RZ, PT ;  /* 0x000000ff0b00720c */ /* 0x000fe20003f86270 */
[--C-:B------:R-:W-:Y:S01]  /*0d30*/  @!P3 IMAD.IADD R3, R3, 0x1, -R4.reuse ;  /* 0x000000010303b824 */ /* 0x100fe200078e0a04 */
[C---:B------:R-:W-:Y:S01]  /*0d40*/  ISETP.GT.U32.AND P3, PT, R4.reuse, R19, PT ;  /* 0x000000130400720c */ /* 0x040fe20003f64070 */
[----:B------:R-:W-:Y:S01]  /*0d50*/  @!P1 IMAD.MOV R9, RZ, RZ, -R9 ;  /* 0x000000ffff099224 */ /* 0x000fe200078e0a09 */
[----:B------:R-:W-:Y:S01]  /*0d60*/  IABS R23, R11 ;  /* 0x0000000b00177213 */ /* 0x000fe20000000000 */
[--C-:B------:R-:W-:Y:S01]  /*0d70*/  @!P0 IMAD.IADD R15, R15, 0x1, -R4.reuse ;  /* 0x000000010f0f8824 */ /* 0x100fe200078e0a04 */
[----:B------:R-:W-:Y:S01]  /*0d80*/  ISETP.GT.U32.AND P0, PT, R4, R21, PT ;  /* 0x000000150400720c */ /* 0x000fe20003f04070 */
[----:B------:R-:W-:Y:S01]  /*0d90*/  @!P6 IMAD.IADD R17, R17, 0x1, -R4 ;  /* 0x000000011111e824 */ /* 0x000fe200078e0a04 */
[----:B0-----:R-:W-:Y:S01]  /*0da0*/  IADD3 R11, R14, 0xffffffe, RZ ;  /* 0x0ffffffe0e0b7810 */ /* 0x001fe20007ffe0ff */
[----:B------:R-:W-:Y:S01]  /*0db0*/  IMAD.MOV.U32 R13, RZ, RZ, R3 ;  /* 0x000000ffff0d7224 */ /* 0x000fe200078e0003 */
[----:B------:R-:W-:Y:S01]  /*0dc0*/  ISETP.GE.AND P1, PT, R10, RZ, PT ;  /* 0x000000ff0a00720c */ /* 0x000fe20003f26270 */
[----:B------:R-:W-:Y:S01]  /*0dd0*/  IMAD.HI.U32 R10, R0, R23, RZ ;  /* 0x00000017000a7227 */ /* 0x000fe200078e00ff */
[----:B------:R-:W-:-:S02]  /*0de0*/  ISETP.GT.U32.AND P6, PT, R4, R17, PT ;  /* 0x000000110400720c */ /* 0x000fc40003fc4070 */
[----:B------:R-:W0:Y:S01]  /*0df0*/  F2I.FTZ.U32.TRUNC.NTZ R11, R11 ;  /* 0x0000000b000b7305 */ /* 0x000e22000021f000 */
[----:B------:R-:W-:Y:S01]  /*0e00*/  @!P3 IMAD.IADD R19, R19, 0x1, -R4 ;  /* 0x000000011313b824 */ /* 0x000fe200078e0a04 */
[----:B------:R-:W-:Y:S01]  /*0e10*/  ISETP.GE.AND P3, PT, R16, RZ, PT ;  /* 0x000000ff1000720c */ /* 0x000fe20003f66270 */
[----:B------:R-:W-:Y:S01]  /*0e20*/  IMAD.MOV R10, RZ, RZ, -R10 ;  /* 0x000000ffff0a7224 */ /* 0x000fe200078e0a0a */
[----:B------:R-:W-:Y:S01]  /*0e30*/  IABS R25, R12 ;  /* 0x0000000c00197213 */ /* 0x000fe20000000000 */
[----:B------:R-:W-:Y:S01]  /*0e40*/  @!P0 IMAD.IADD R21, R21, 0x1, -R4 ;  /* 0x0000000115158824 */ /* 0x000fe200078e0a04 */
[C---:B------:R-:W-:Y:S01]  /*0e50*/  ISETP.GT.U32.AND P0, PT, R4.reuse, R19, PT ;  /* 0x000000130400720c */ /* 0x040fe20003f04070 */
[----:B------:R-:W-:Y:S01]  /*0e60*/  IMAD R3, R4, R10, R23 ;  /* 0x0000000a04037224 */ /* 0x000fe200078e0217 */
[----:B------:R-:W-:Y:S01]  /*0e70*/  IADD3 R10, R18, 0x70, RZ ;  /* 0x00000070120a7810 */ /* 0x000fe20007ffe0ff */
[----:B------:R-:W-:Y:S01]  /*0e80*/  IMAD.HI.U32 R14, R0, R25, RZ ;  /* 0x00000019000e7227 */ /* 0x000fe200078e00ff */
[----:B------:R-:W-:-:S03]  /*0e90*/  LOP3.LUT R16, R5, 0x60, RZ, 0xfc, !PT ;  /* 0x0000006005107812 */ /* 0x000fc600078efcff */
[----:B------:R-:W-:Y:S01]  /*0ea0*/  @!P6 IMAD.IADD R17, R17, 0x1, -R4 ;  /* 0x000000011111e824 */ /* 0x000fe200078e0a04 */
[----:B------:R-:W-:Y:S01]  /*0eb0*/  IABS R27, R16 ;  /* 0x00000010001b7213 */ /* 0x000fe20000000000 */
[----:B------:R-:W-:Y:S01]  /*0ec0*/  IMAD.MOV R14, RZ, RZ, -R14 ;  /* 0x000000ffff0e7224 */ /* 0x000fe200078e0a0e */
[----:B------:R-:W-:Y:S01]  /*0ed0*/  ISETP.GE.AND P6, PT, R12, RZ, PT ;  /* 0x000000ff0c00720c */ /* 0x000fe20003fc6270 */
[----:B------:R-:W-:Y:S01]  /*0ee0*/  @!P3 IMAD.MOV R17, RZ, RZ, -R17 ;  /* 0x000000ffff11b224 */ /* 0x000fe200078e0a11 */
[----:B------:R-:W-:Y:S01]  /*0ef0*/  ISETP.GT.U32.AND P3, PT, R4, R3, PT ;  /* 0x000000030400720c */ /* 0x000fe20003f64070 */
[----:B0-----:R-:W-:Y:S01]  /*0f00*/  IMAD.MOV R31, RZ, RZ, -R11 ;  /* 0x000000ffff1f7224 */ /* 0x001fe200078e0a0b */
[----:B------:R-:W-:Y:S01]  /*0f10*/  IADD3 R12, R18, 0x50, RZ ;  /* 0x00000050120c7810 */ /* 0x000fe20007ffe0ff */
[----:B------:R-:W-:Y:S01]  /*0f20*/  IMAD R23, R4, R14, R25 ;  /* 0x0000000e04177224 */ /* 0x000fe200078e0219 */
[----:B------:R-:W-:Y:S01]  /*0f30*/  IABS R25, R10 ;  /* 0x0000000a00197213 */ /* 0x000fe20000000000 */
[----:B------:R-:W-:Y:S01]  /*0f40*/  @!P0 IMAD.IADD R19, R19, 0x1, -R4 ;  /* 0x0000000113138824 */ /* 0x000fe200078e0a04 */
[----:B------:R-:W-:Y:S01]  /*0f50*/  ISETP.GE.AND P0, PT, R10, RZ, PT ;  /* 0x000000ff0a00720c */ /* 0x000fe20003f06270 */
[----:B------:R-:W-:Y:S01]  /*0f60*/  @!P1 IMAD.MOV R13, RZ, RZ, -R13 ;  /* 0x000000ffff0d9224 */ /* 0x000fe200078e0a0d */
[----:B------:R-:W-:Y:S01]  /*0f70*/  ISETP.GT.U32.AND P1, PT, R4, R21, PT ;  /* 0x000000150400720c */ /* 0x000fe20003f24070 */
[----:B------:R-:W-:Y:S01]  /*0f80*/  IMAD R31, R31, R8, RZ ;  /* 0x000000081f1f7224 */ /* 0x000fe200078e02ff */
[----:B------:R-:W-:Y:S01]  /*0f90*/  IABS R29, R12 ;  /* 0x0000000c001d7213 */ /* 0x000fe20000000000 */
[----:B------:R-:W-:-:S02]  /*0fa0*/  IMAD.MOV.U32 R10, RZ, RZ, RZ ;  /* 0x000000ffff0a7224 */ /* 0x000fc400078e00ff */
[----:B------:R-:W-:Y:S01]  /*0fb0*/  @!P5 IMAD.MOV R15, RZ, RZ, -R15 ;  /* 0x000000ffff0fd224 */ /* 0x000fe200078e0a0f */
[----:B------:R-:W-:Y:S01]  /*0fc0*/  ISETP.GE.AND P5, PT, R20, RZ, PT ;  /* 0x000000ff1400720c */ /* 0x000fe20003fa6270 */
[----:B------:R-:W-:Y:S01]  /*0fd0*/  IMAD.HI.U32 R14, R11, R31, R10 ;  /* 0x0000001f0b0e7227 */ /* 0x000fe200078e000a */
[----:B------:R-:W-:-:S03]  /*0fe0*/  LOP3.LUT R20, R5, 0x40, RZ, 0xfc, !PT ;  /* 0x0000004005147812 */ /* 0x000fc600078efcff */
[----:B------:R-:W-:Y:S01]  /*0ff0*/  IMAD.HI.U32 R10, R0, R25, RZ ;  /* 0x00000019000a7227 */ /* 0x000fe200078e00ff */
[----:B------:R-:W-:-:S03]  /*1000*/  IABS R31, R20 ;  /* 0x00000014001f7213 */ /* 0x000fc60000000000 */
[----:B------:R-:W-:Y:S01]  /*1010*/  @!P3 IMAD.IADD R3, R3, 0x1, -R4 ;  /* 0x000000010303b824 */ /* 0x000fe200078e0a04 */
[----:B------:R-:W-:Y:S01]  /*1020*/  ISETP.GT.U32.AND P3, PT, R4, R23, PT ;  /* 0x000000170400720c */ /* 0x000fe20003f64070 */
[----:B------:R-:W-:Y:S02]  /*1030*/  IMAD.MOV R10, RZ, RZ, -R10 ;  /* 0x000000ffff0a7224 */ /* 0x000fe400078e0a0a */
[----:B------:R-:W-:Y:S01]  /*1040*/  @!P1 IMAD.IADD R21, R21, 0x1, -R4 ;  /* 0x0000000115159824 */ /* 0x000fe200078e0a04 */
[----:B------:R-:W-:Y:S01]  /*1050*/  ISETP.GE.AND P1, PT, R12, RZ, PT ;  /* 0x000000ff0c00720c */ /* 0x000fe20003f26270 */
[----:B------:R-:W-:Y:S01]  /*1060*/  @!P2 IMAD.MOV R19, RZ, RZ, -R19 ;  /* 0x000000ffff13a224 */ /* 0x000fe200078e0a13 */
[C---:B------:R-:W-:Y:S01]  /*1070*/  ISETP.GT.U32.AND P2, PT, R4.reuse, R3, PT ;  /* 0x000000030400720c */ /* 0x040fe20003f44070 */
[----:B------:R-:W-:Y:S02]  /*1080*/  IMAD R25, R4, R10, R25 ;  /* 0x0000000a04197224 */ /* 0x000fe400078e0219 */
[----:B------:R-:W-:-:S04]  /*1090*/  IMAD.HI.U32 R11, R0, R27, RZ ;  /* 0x0000001b000b7227 */ /* 0x000fc800078e00ff */
[----:B------:R-:W-:Y:S01]  /*10a0*/  @!P5 IMAD.MOV R21, RZ, RZ, -R21 ;  /* 0x000000ffff15d224 */ /* 0x000fe200078e0a15 */
[C---:B------:R-:W-:Y:S01]  /*10b0*/  ISETP.GT.U32.AND P5, PT, R4.reuse, R25, PT ;  /* 0x000000190400720c */ /* 0x040fe20003fa4070 */
[----:B------:R-:W-:Y:S02]  /*10c0*/  IMAD.MOV R11, RZ, RZ, -R11 ;  /* 0x000000ffff0b7224 */ /* 0x000fe400078e0a0b */
[--C-:B------:R-:W-:Y:S02]  /*10d0*/  @!P3 IMAD.IADD R23, R23, 0x1, -R4.reuse ;  /* 0x000000011717b824 */ /* 0x100fe400078e0a04 */
[----:B------:R-:W-:Y:S01]  /*10e0*/  IMAD R27, R4, R11, R27 ;  /* 0x0000000b041b7224 */ /* 0x000fe200078e021b */
[----:B------:R-:W-:Y:S01]  /*10f0*/  IADD3 R11, R18, 0x30, RZ ;  /* 0x00000030120b7810 */ /* 0x000fe20007ffe0ff */
[----:B------:R-:W-:Y:S01]  /*1100*/  @!P2 IMAD.IADD R3, R3, 0x1, -R4 ;  /* 0x000000010303a824 */ /* 0x000fe200078e0a04 */
[----:B------:R-:W-:Y:S01]  /*1110*/  ISETP.GT.U32.AND P3, PT, R4, R23, PT ;  /* 0x000000170400720c */ /* 0x000fe20003f64070 */
[----:B------:R-:W-:Y:S01]  /*1120*/  IMAD.HI.U32 R12, R0, R29, RZ ;  /* 0x0000001d000c7227 */ /* 0x000fe200078e00ff */
[----:B------:R-:W-:-:S02]  /*1130*/  ISETP.GE.AND P2, PT, R11, RZ, PT ;  /* 0x000000ff0b00720c */ /* 0x000fc40003f46270 */
[----:B------:R-:W-:Y:S01]  /*1140*/  IABS R33, R11 ;  /* 0x0000000b00217213 */ /* 0x000fe20000000000 */
[----:B------:R-:W-:Y:S02]  /*1150*/  IMAD.MOV.U32 R11, RZ, RZ, R3 ;  /* 0x000000ffff0b7224 */ /* 0x000fe400078e0003 */
[----:B------:R-:W-:Y:S01]  /*1160*/  @!P5 IMAD.IADD R25, R25, 0x1, -R4 ;  /* 0x000000011919d824 */ /* 0x000fe200078e0a04 */
[----:B------:R-:W-:Y:S01]  /*1170*/  ISETP.GT.U32.AND P5, PT, R4, R27, PT ;  /* 0x0000001b0400720c */ /* 0x000fe20003fa4070 */
[----:B------:R-:W-:Y:S02]  /*1180*/  @!P4 IMAD.MOV R11, RZ, RZ, -R11 ;  /* 0x000000ffff0bc224 */ /* 0x000fe400078e0a0b */
[----:B------:R-:W-:Y:S01]  /*1190*/  IMAD.HI.U32 R10, R0, R31, RZ ;  /* 0x0000001f000a7227 */ /* 0x000fe200078e00ff */
[----:B------:R-:W-:-:S03]  /*11a0*/  ISETP.GT.U32.AND P4, PT, R4, R25, PT ;  /* 0x000000190400720c */ /* 0x000fc60003f84070 */
[----:B------:R-:W-:Y:S02]  /*11b0*/  IMAD.MOV R12, RZ, RZ, -R12 ;  /* 0x000000ffff0c7224 */ /* 0x000fe400078e0a0c */
[----:B------:R-:W-:Y:S02]  /*11c0*/  IMAD.MOV R10, RZ, RZ, -R10 ;  /* 0x000000ffff0a7224 */ /* 0x000fe400078e0a0a */
[----:B------:R-:W-:-:S04]  /*11d0*/  IMAD.HI.U32 R3, R0, R33, RZ ;  /* 0x0000002100037227 */ /* 0x000fc800078e00ff */
[----:B------:R-:W-:Y:S01]  /*11e0*/  IMAD R29, R4, R12, R29 ;  /* 0x0000000c041d7224 */ /* 0x000fe200078e021d */
[----:B------:R-:W-:Y:S01]  /*11f0*/  IADD3 R12, R18, 0x10, RZ ;  /* 0x00000010120c7810 */ /* 0x000fe20007ffe0ff */
[--C-:B------:R-:W-:Y:S01]  /*1200*/  @!P3 IMAD.IADD R23, R23, 0x1, -R4.reuse ;  /* 0x000000011717b824 */ /* 0x100fe200078e0a04 */
[----:B------:R-:W-:Y:S01]  /*1210*/  LOP3.LUT R18, R5, 0x20, RZ, 0xfc, !PT ;  /* 0x0000002005127812 */ /* 0x000fe200078efcff */
[C---:B------:R-:W-:Y:S01]  /*1220*/  IMAD R31, R4.reuse, R10, R31 ;  /* 0x0000000a041f7224 */ /* 0x040fe200078e021f */
[----:B------:R-:W-:Y:S01]  /*1230*/  IABS R37, R12 ;  /* 0x0000000c00257213 */ /* 0x000fe20000000000 */
[----:B------:R-:W-:Y:S01]  /*1240*/  IMAD.MOV R3, RZ, RZ, -R3 ;  /* 0x000000ffff037224 */ /* 0x000fe200078e0a03 */
[----:B------:R-:W-:Y:S01]  /*1250*/  IABS R35, R18 ;  /* 0x0000001200237213 */ /* 0x000fe20000000000 */
[----:B------:R-:W-:Y:S01]  /*1260*/  @!P6 IMAD.MOV R23, RZ, RZ, -R23 ;  /* 0x000000ffff17e224 */ /* 0x000fe200078e0a17 */
[C---:B------:R-:W-:Y:S01]  /*1270*/  ISETP.GT.U32.AND P6, PT, R4.reuse, R29, PT ;  /* 0x0000001d0400720c */ /* 0x040fe20003fc4070 */
[----:B------:R-:W-:Y:S01]  /*1280*/  IMAD R33, R4, R3, R33 ;  /* 0x0000000304217224 */ /* 0x000fe200078e0221 */
[----:B------:R-:W-:Y:S01]  /*1290*/  ISETP.GE.AND P3, PT, R12, RZ, PT ;  /* 0x000000ff0c00720c */ /* 0x000fe20003f66270 */
[--C-:B------:R-:W-:Y:S01]  /*12a0*/  @!P4 IMAD.IADD R25, R25, 0x1, -R4.reuse ;  /* 0x000000011919c824 */ /* 0x100fe200078e0a04 */
[C---:B------:R-:W-:Y:S01]  /*12b0*/  ISETP.GT.U32.AND P4, PT, R4.reuse, R31, PT ;  /* 0x0000001f0400720c */ /* 0x040fe20003f84070 */
[----:B------:R-:W-:Y:S01]  /*12c0*/  @!P5 IMAD.IADD R27, R27, 0x1, -R4 ;  /* 0x000000011b1bd824 */ /* 0x000fe200078e0a04 */
[----:B------:R-:W-:Y:S01]  /*12d0*/  ISETP.GT.U32.AND P5, PT, R4, R33, PT ;  /* 0x000000210400720c */ /* 0x000fe20003fa4070 */
[----:B------:R-:W-:Y:S01]  /*12e0*/  IMAD.HI.U32 R3, R0, R37, RZ ;  /* 0x0000002500037227 */ /* 0x000fe200078e00ff */
[----:B------:R-:W-:-:S03]  /*12f0*/  LOP3.LUT R12, R54, 0x7, RZ, 0xc0, !PT ;  /* 0x00000007360c7812 */ /* 0x000fc600078ec0ff */
[----:B------:R-:W-:Y:S02]  /*1300*/  IMAD.MOV R10, RZ, RZ, -R3 ;  /* 0x000000ffff0a7224 */ /* 0x000fe400078e0a03 */
[----:B------:R-:W-:Y:S01]  /*1310*/  @!P6 IMAD.IADD R29, R29, 0x1, -R4 ;  /* 0x000000011d1de824 */ /* 0x000fe200078e0a04 */
[----:B------:R-:W-:Y:S01]  /*1320*/  ISETP.GT.U32.AND P6, PT, R4, R27, PT ;  /* 0x0000001b0400720c */ /* 0x000fe20003fc4070 */
[----:B------:R-:W-:-:S04]  /*1330*/  IMAD.HI.U32 R3, R0, R35, RZ ;  /* 0x0000002300037227 */ /* 0x000fc800078e00ff */
[--C-:B------:R-:W-:Y:S01]  /*1340*/  @!P4 IMAD.IADD R31, R31, 0x1, -R4.reuse ;  /* 0x000000011f1fc824 */ /* 0x100fe200078e0a04 */
[----:B------:R-:W-:Y:S01]  /*1350*/  ISETP.GT.U32.AND P4, PT, R4, R29, PT ;  /* 0x0000001d0400720c */ /* 0x000fe20003f84070 */
[----:B------:R-:W-:Y:S02]  /*1360*/  @!P5 IMAD.IADD R33, R33, 0x1, -R4 ;  /* 0x000000012121d824 */ /* 0x000fe400078e0a04 */
[----:B------:R-:W-:Y:S01]  /*1370*/  IMAD.HI.U32 R0, R0, R39, RZ ;  /* 0x0000002700007227 */ /* 0x000fe200078e00ff */
[----:B------:R-:W-:-:S03]  /*1380*/  ISETP.GT.U32.AND P5, PT, R4, R31, PT ;  /* 0x0000001f0400720c */ /* 0x000fc60003fa4070 */
[----:B------:R-:W-:Y:S01]  /*1390*/  @!P0 IMAD.MOV R25, RZ, RZ, -R25 ;  /* 0x000000ffff198224 */ /* 0x000fe200078e0a19 */
[----:B------:R-:W-:Y:S01]  /*13a0*/  ISETP.GT.U32.AND P0, PT, R4, R33, PT ;  /* 0x000000210400720c */ /* 0x000fe20003f04070 */
[----:B------:R-:W-:-:S04]  /*13b0*/  IMAD.HI.U32 R14, R14, R43, RZ ;  /* 0x0000002b0e0e7227 */ /* 0x000fc800078e00ff */
[----:B------:R-:W-:Y:S02]  /*13c0*/  IMAD.MOV R3, RZ, RZ, -R3 ;  /* 0x000000ffff037224 */ /* 0x000fe400078e0a03 */
[----:B------:R-:W-:Y:S02]  /*13d0*/  IMAD.MOV R0, RZ, RZ, -R0 ;  /* 0x000000ffff007224 */ /* 0x000fe400078e0a00 */
[----:B------:R-:W-:Y:S01]  /*13e0*/  IMAD R37, R4, R10, R37 ;  /* 0x0000000a04257224 */ /* 0x000fe200078e0225 */
[----:B------:R-:W-:Y:S01]  /*13f0*/  LOP3.LUT R10, R54, 0x180, RZ, 0xc0, !PT ;  /* 0x00000180360a7812 */ /* 0x000fe200078ec0ff */
[----:B------:R-:W-:Y:S01]  /*1400*/  IMAD.MOV R14, RZ, RZ, -R14 ;  /* 0x000000ffff0e7224 */ /* 0x000fe200078e0a0e */
[----:B------:R-:W-:Y:S01]  /*1410*/  CS2R R54, SRZ ;  /* 0x0000000000367805 */ /* 0x000fe2000001ff00 */
[C---:B------:R-:W-:Y:S01]  /*1420*/  IMAD R35, R4.reuse, R3, R35 ;  /* 0x0000000304237224 */ /* 0x040fe200078e0223 */
[----:B------:R-:W-:Y:S01]  /*1430*/  SHF.R.U32.HI R97, RZ, 0x3, R10 ;  /* 0x00000003ff617819 */ /* 0x000fe2000001160a */
[----:B------:R-:W-:Y:S01]  /*1440*/  IMAD R39, R4, R0, R39 ;  /* 0x0000000004277224 */ /* 0x000fe200078e0227 */
[----:B------:R-:W-:Y:S01]  /*1450*/  LOP3.LUT R0, R6, 0x3fe, RZ, 0xc0, !PT ;  /* 0x000003fe06007812 */ /* 0x000fe200078ec0ff */
[--C-:B------:R-:W-:Y:S01]  /*1460*/  @!P6 IMAD.IADD R27, R27, 0x1, -R4.reuse ;  /* 0x000000011b1be824 */ /* 0x100fe200078e0a04 */
[----:B------:R-:W-:Y:S01]  /*1470*/  ISETP.GT.U32.AND P6, PT, R4, R37, PT ;  /* 0x000000250400720c */ /* 0x000fe20003fc4070 */
[----:B------:R-:W-:Y:S01]  /*1480*/  IMAD R3, R8, R14, R43 ;  /* 0x0000000e08037224 */ /* 0x000fe200078e022b */
[----:B------:R-:W-:Y:S01]  /*1490*/  LOP3.LUT R0, R0, 0x30, R41, 0x78, !PT ;  /* 0x0000003000007812 */ /* 0x000fe200078e7829 */
[--C-:B------:R-:W-:Y:S01]  /*14a0*/  @!P4 IMAD.IADD R29, R29, 0x1, -R4.reuse ;  /* 0x000000011d1dc824 */ /* 0x100fe200078e0a04 */
[C---:B------:R-:W-:Y:S01]  /*14b0*/  ISETP.GT.U32.AND P4, PT, R4.reuse, R39, PT ;  /* 0x000000270400720c */ /* 0x040fe20003f84070 */
[--C-:B------:R-:W-:Y:S01]  /*14c0*/  @!P5 IMAD.IADD R31, R31, 0x1, -R4.reuse ;  /* 0x000000011f1fd824 */ /* 0x100fe200078e0a04 */
[----:B------:R-:W-:Y:S01]  /*14d0*/  ISETP.GT.U32.AND P5, PT, R4, R35, PT ;  /* 0x000000230400720c */ /* 0x000fe20003fa4070 */
[--C-:B------:R-:W-:Y:S01]  /*14e0*/  @!P0 IMAD.IADD R33, R33, 0x1, -R4.reuse ;  /* 0x0000000121218824 */ /* 0x100fe200078e0a04 */
[----:B------:R-:W-:Y:S01]  /*14f0*/  ISETP.GT.U32.AND P0, PT, R8, R3, PT ;  /* 0x000000030800720c */ /* 0x000fe20003f04070 */
[----:B------:R-:W-:Y:S01]  /*1500*/  @!P1 IMAD.MOV R29, RZ, RZ, -R29 ;  /* 0x000000ffff1d9224 */ /* 0x000fe200078e0a1d */
[----:B------:R-:W-:Y:S01]  /*1510*/  ISETP.NE.AND P1, PT, RZ, c[0x0][0x17c], PT ;  /* 0x00005f00ff007a0c */ /* 0x000fe20003f25270 */
[----:B------:R-:W-:Y:S01]  /*1520*/  @!P2 IMAD.MOV R33, RZ, RZ, -R33 ;  /* 0x000000ffff21a224 */ /* 0x000fe200078e0a21 */
[----:B------:R-:W-:Y:S01]  /*1530*/  LOP3.LUT R41, R26, 0xe00, RZ, 0xc0, !PT ;  /* 0x00000e001a297812 */ /* 0x000fe200078ec0ff */
[----:B------:R-:W-:Y:S01]  /*1540*/  @!P6 IMAD.IADD R37, R37, 0x1, -R4 ;  /* 0x000000012525e824 */ /* 0x000fe200078e0a04 */
[----:B------:R-:W-:-:S02]  /*1550*/  ISETP.GE.AND P6, PT, R16, RZ, PT ;  /* 0x000000ff1000720c */ /* 0x000fc40003fc6270 */
[----:B------:R-:W-:Y:S01]  /*1560*/  LOP3.LUT R97, R97, 0x3fe, R6, 0x78, !PT ;  /* 0x000003fe61617812 */ /* 0x000fe200078e7806 */
[--C-:B------:R-:W-:Y:S01]  /*1570*/  @!P4 IMAD.IADD R39, R39, 0x1, -R4.reuse ;  /* 0x000000012727c824 */ /* 0x100fe200078e0a04 */
[----:B------:R-:W-:Y:S01]  /*1580*/  ISETP.GT.U32.AND P4, PT, R4, R37, PT ;  /* 0x000000250400720c */ /* 0x000fe20003f84070 */
[----:B------:R-:W-:Y:S01]  /*1590*/  @!P5 IMAD.IADD R35, R35, 0x1, -R4 ;  /* 0x000000012323d824 */ /* 0x000fe200078e0a04 */
[----:B------:R-:W-:Y:S01]  /*15a0*/  LOP3.LUT R6, R24, 0x30, R6, 0x48, !PT ;  /* 0x0000003018067812 */ /* 0x000fe200078e4806 */
[----:B------:R-:W-:Y:S01]  /*15b0*/  @!P0 IMAD.IADD R3, R3, 0x1, -R8 ;  /* 0x0000000103038824 */ /* 0x000fe200078e0a08 */
[----:B------:R-:W-:Y:S01]  /*15c0*/  ISETP.GT.U32.AND P5, PT, R4, R39, PT ;  /* 0x000000270400720c */ /* 0x000fe20003fa4070 */
[----:B------:R-:W-:Y:S01]  /*15d0*/  IMAD R41, R12, 0x40, R41 ;  /* 0x000000400c297824 */ /* 0x000fe200078e0229 */
[----:B------:R-:W-:Y:S01]  /*15e0*/  ISETP.GT.U32.AND P0, PT, R4, R35, PT ;  /* 0x000000230400720c */ /* 0x000fe20003f04070 */
[----:B------:R-:W-:Y:S02]  /*15f0*/  IMAD R12, R12, 0x110, RZ ;  /* 0x000001100c0c7824 */ /* 0x000fe400078e02ff */
[----:B------:R-:W-:Y:S01]  /*1600*/  @!P6 IMAD.MOV R27, RZ, RZ, -R27 ;  /* 0x000000ffff1be224 */ /* 0x000fe200078e0a1b */
[----:B------:R-:W-:-:S02]  /*1610*/  ISETP.GT.U32.AND P6, PT, R8, R3, PT ;  /* 0x000000030800720c */ /* 0x000fc40003fc4070 */
[----:B------:R-:W-:Y:S01]  /*1620*/  LOP3.LUT R7, R12, R7, RZ, 0x3c, !PT ;  /* 0x000000070c077212 */ /* 0x000fe200078e3cff */
[----:B------:R-:W-:Y:S01]  /*1630*/  @!P4 IMAD.IADD R37, R37, 0x1, -R4 ;  /* 0x000000012525c824 */ /* 0x000fe200078e0a04 */
[----:B------:R-:W-:Y:S01]  /*1640*/  ISETP.GE.AND P4, PT, R5, RZ, PT ;  /* 0x000000ff0500720c */ /* 0x000fe20003f86270 */
[----:B------:R-:W-:Y:S01]  /*1650*/  IMAD.IADD R5, R6, 0x1, R41 ;  /* 0x0000000106057824 */ /* 0x000fe200078e0229 */
[----:B------:R-:W-:Y:S01]  /*1660*/  LOP3.LUT R96, R7, 0x800, R96, 0xf8, !PT ;  /* 0x0000080007607812 */ /* 0x000fe200078ef860 */
[--C-:B------:R-:W-:Y:S01]  /*1670*/  @!P5 IMAD.IADD R39, R39, 0x1, -R4.reuse ;  /* 0x000000012727d824 */ /* 0x100fe200078e0a04 */
[----:B------:R-:W-:Y:S01]  /*1680*/  ISETP.GE.AND P5, PT, R20, RZ, PT ;  /* 0x000000ff1400720c */ /* 0x000fe20003fa6270 */
[----:B------:R-:W-:Y:S01]  /*1690*/  @!P0 IMAD.IADD R35, R35, 0x1, -R4 ;  /* 0x0000000123238824 */ /* 0x000fe200078e0a04 */
[----:B------:R-:W-:Y:S01]  /*16a0*/  ISETP.GE.AND P0, PT, R18, RZ, PT ;  /* 0x000000ff1200720c */ /* 0x000fe20003f06270 */
[----:B------:R-:W-:Y:S01]  /*16b0*/  @!P3 IMAD.MOV R37, RZ, RZ, -R37 ;  /* 0x000000ffff25b224 */ /* 0x000fe200078e0a25 */
[----:B------:R-:W-:Y:S01]  /*16c0*/  LOP3.LUT R4, RZ, c[0x0][0x17c], RZ, 0x33, !PT ;  /* 0x00005f00ff047a12 */ /* 0x000fe200078e33ff */
[----:B------:R-:W-:Y:S01]  /*16d0*/  @!P6 IMAD.IADD R3, R3, 0x1, -R8 ;  /* 0x000000010303e824 */ /* 0x000fe200078e0a08 */
[----:B------:R0:W-:Y:S01]  /*16e0*/  STL [R1+0x4], R5 ;  /* 0x0000040501007387 */ /* 0x0001e20000100800 */
[----:B------:R-:W-:Y:S01]  /*16f0*/  IMAD R6, R40, c[0x0][0x188], RZ ;  /* 0x0000620028067a24 */ /* 0x000fe200078e02ff */
[C---:B------:R-:W-:Y:S01]  /*1700*/  SEL R94, R4.reuse, R9, !P1 ;  /* 0x00000009045e7207 */ /* 0x040fe20004800000 */
[----:B------:R-:W-:Y:S01]  /*1710*/  @!P4 IMAD.MOV R39, RZ, RZ, -R39 ;  /* 0x000000ffff27c224 */ /* 0x000fe200078e0a27 */
[C---:B------:R-:W-:Y:S01]  /*1720*/  SEL R92, R4.reuse, R13, !P1 ;  /* 0x0000000d045c7207 */ /* 0x040fe20004800000 */
[----:B------:R1:W-:Y:S01]  /*1730*/  STL [R1+0x8], R2 ;  /* 0x0000080201007387 */ /* 0x0003e20000100800 */
[C---:B------:R-:W-:Y:S01]  /*1740*/  SEL R124, R4.reuse, R15, !P1 ;  /* 0x0000000f047c7207 */ /* 0x040fe20004800000 */
[----:B------:R-:W-:Y:S01]  /*1750*/  @!P5 IMAD.MOV R31, RZ, RZ, -R31 ;  /* 0x000000ffff1fd224 */ /* 0x000fe200078e0a1f */
[C---:B------:R-:W-:Y:S01]  /*1760*/  SEL R122, R4.reuse, R17, !P1 ;  /* 0x00000011047a7207 */ /* 0x040fe20004800000 */
[----:B------:R-:W-:Y:S01]  /*1770*/  @!P0 IMAD.MOV R35, RZ, RZ, -R35 ;  /* 0x000000ffff238224 */ /* 0x000fe200078e0a23 */
[----:B------:R-:W-:Y:S01]  /*1780*/  SEL R120, R4, R19, !P1 ;  /* 0x0000001304787207 */ /* 0x000fe20004800000 */
[----:B------:R-:W-:Y:S01]  /*1790*/  IMAD R94, R94, c[0x0][0x190], RZ ;  /* 0x000064005e5e7a24 */ /* 0x000fe200078e02ff */
        /* <DEDUP_REMOVED lines=12> */
[C---:B------:R-:W-:Y:S01]  /*1860*/  SEL R107, R4.reuse, R31, !P1 ;  /* 0x0000001f046b7207 */ /* 0x040fe20004800000 */
[----:B------:R-:W-:Y:S01]  /*1870*/  IMAD R115, R115, c[0x0][0x190], RZ ;  /* 0x0000640073737a24 */ /* 0x000fe200078e02ff */
[C---:B------:R-:W-:Y:S01]  /*1880*/  SEL R105, R4.reuse, R33, !P1 ;  /* 0x0000002104697207 */ /* 0x040fe20004800000 */
[----:B------:R-:W-:Y:S01]  /*1890*/  IMAD R113, R113, c[0x0][0x190], RZ ;  /* 0x0000640071717a24 */ /* 0x000fe200078e02ff */
[C---:B------:R-:W-:Y:S01]  /*18a0*/  SEL R101, R4.reuse, R37, !P1 ;  /* 0x0000002504657207 */ /* 0x040fe20004800000 */
[----:B------:R-:W-:Y:S01]  /*18b0*/  IMAD R111, R111, c[0x0][0x190], RZ ;  /* 0x000064006f6f7a24 */ /* 0x000fe200078e02ff */
[C---:B------:R-:W-:Y:S01]  /*18c0*/  SEL R103, R4.reuse, R35, !P1 ;  /* 0x0000002304677207 */ /* 0x040fe20004800000 */
[----:B------:R-:W-:Y:S01]  /*18d0*/  IMAD R109, R109, c[0x0][0x190], RZ ;  /* 0x000064006d6d7a24 */ /* 0x000fe200078e02ff */
[----:B------:R-:W-:Y:S01]  /*18e0*/  SEL R99, R4, R39, !P1 ;  /* 0x0000002704637207 */ /* 0x000fe20004800000 */
[----:B------:R-:W-:Y:S01]  /*18f0*/  IMAD R107, R107, c[0x0][0x190], RZ ;  /* 0x000064006b6b7a24 */ /* 0x000fe200078e02ff */
[----:B------:R-:W-:Y:S01]  /*1900*/  ISETP.GE.AND P1, PT, R53, RZ, PT ;  /* 0x000000ff3500720c */ /* 0x000fe20003f26270 */
[----:B------:R-:W-:Y:S01]  /*1910*/  IMAD R105, R105, c[0x0][0x190], RZ ;  /* 0x0000640069697a24 */ /* 0x000fe200078e02ff */
[----:B------:R-:W-:Y:S01]  /*1920*/  ISETP.NE.AND P0, PT, RZ, c[0x0][0x178], PT ;  /* 0x00005e00ff007a0c */ /* 0x000fe20003f05270 */
[----:B------:R-:W-:Y:S01]  /*1930*/  IMAD R101, R101, c[0x0][0x190], RZ ;  /* 0x0000640065657a24 */ /* 0x000fe200078e02ff */
[----:B------:R-:W-:Y:S01]  /*1940*/  LEA R95, P3, R94, c[0x0][0x168], 0x1 ;  /* 0x00005a005e5f7a11 */ /* 0x000fe200078608ff */
[----:B------:R-:W-:Y:S01]  /*1950*/  IMAD R103, R103, c[0x0][0x190], RZ ;  /* 0x0000640067677a24 */ /* 0x000fe200078e02ff */
[----:B------:R-:W-:Y:S01]  /*1960*/  LEA R93, P4, R92, c[0x0][0x168], 0x1 ;  /* 0x00005a005c5d7a11 */ /* 0x000fe200078808ff */
[----:B------:R-:W-:Y:S01]  /*1970*/  IMAD R99, R99, c[0x0][0x190], RZ ;  /* 0x0000640063637a24 */ /* 0x000fe200078e02ff */
[----:B------:R-:W-:Y:S01]  /*1980*/  LEA.HI.X.SX32 R94, R94, c[0x0][0x16c], 0x1, P3 ;  /* 0x00005b005e5e7a11 */ /* 0x000fe200018f0eff */
[----:B0-----:R-:W-:Y:S01]  /*1990*/  IMAD R5, R52, c[0x0][0x188], RZ ;  /* 0x0000620034057a24 */ /* 0x001fe200078e02ff */
[----:B------:R-:W-:Y:S01]  /*19a0*/  LEA.HI.X.SX32 R92, R92, c[0x0][0x16c], 0x1, P4 ;  /* 0x00005b005c5c7a11 */ /* 0x000fe200020f0eff */
[----:B------:R-:W-:Y:S01]  /*19b0*/  IMAD R4, R42, c[0x0][0x188], RZ ;  /* 0x000062002a047a24 */ /* 0x000fe200078e02ff */
[----:B------:R-:W-:Y:S01]  /*19c0*/  LEA R91, P5, R124, c[0x0][0x168], 0x1 ;  /* 0x00005a007c5b7a11 */ /* 0x000fe200078a08ff */
[----:B------:R-:W-:Y:S01]  /*19d0*/  @!P1 IMAD.MOV R3, RZ, RZ, -R3 ;  /* 0x000000ffff039224 */ /* 0x000fe200078e0a03 */
[----:B------:R-:W-:Y:S01]  /*19e0*/  LEA R123, P6, R122, c[0x0][0x168], 0x1 ;  /* 0x00005a007a7b7a11 */ /* 0x000fe200078c08ff */
[----:B------:R-:W-:Y:S01]  /*19f0*/  IMAD R5, R34, c[0x0][0x188], RZ ;  /* 0x0000620022057a24 */ /* 0x000fe200078e02ff */
[----:B------:R-:W-:Y:S01]  /*1a00*/  @!P0 LOP3.LUT R3, RZ, c[0x0][0x178], RZ, 0x33, !PT ;  /* 0x00005e00ff038a12 */ /* 0x000fe200078e33ff */
[----:B------:R-:W-:Y:S01]  /*1a10*/  IMAD R4, R32, c[0x0][0x188], RZ ;  /* 0x0000620020047a24 */ /* 0x000fe200078e02ff */
[----:B------:R-:W-:Y:S01]  /*1a20*/  LEA R121, P0, R120, c[0x0][0x168], 0x1 ;  /* 0x00005a0078797a11 */ /* 0x000fe200078008ff */
[----:B------:R-:W-:Y:S01]  /*1a30*/  IMAD R6, R30, c[0x0][0x188], RZ ;  /* 0x000062001e067a24 */ /* 0x000fe200078e02ff */
[----:B------:R-:W-:Y:S01]  /*1a40*/  LEA R119, P1, R118, c[0x0][0x168], 0x1 ;  /* 0x00005a0076777a11 */ /* 0x000fe200078208ff */
[----:B------:R-:W-:Y:S01]  /*1a50*/  IMAD R3, R3, c[0x0][0x184], RZ ;  /* 0x0000610003037a24 */ /* 0x000fe200078e02ff */
[----:B------:R-:W-:Y:S01]  /*1a60*/  LEA R114, P3, R115, c[0x0][0x168], 0x1 ;  /* 0x00005a0073727a11 */ /* 0x000fe200078608ff */
[----:B------:R-:W-:Y:S01]  /*1a70*/  IMAD R5, R28, c[0x0][0x188], RZ ;  /* 0x000062001c057a24 */ /* 0x000fe200078e02ff */
[----:B------:R-:W-:Y:S01]  /*1a80*/  LEA R112, P4, R113, c[0x0][0x168], 0x1 ;  /* 0x00005a0071707a11 */ /* 0x000fe200078808ff */
[----:B------:R-:W-:Y:S01]  /*1a90*/  IMAD R4, R22, c[0x0][0x188], RZ ;  /* 0x0000620016047a24 */ /* 0x000fe200078e02ff */
[C---:B-1----:R-:W-:Y:S01]  /*1aa0*/  LEA R2, P2, R3.reuse, c[0x0][0x160], 0x1 ;  /* 0x0000580003027a11 */ /* 0x042fe200078408ff */
[----:B------:R-:W-:Y:S01]  /*1ab0*/  CS2R R40, SRZ ;  /* 0x0000000000287805 */ /* 0x000fe2000001ff00 */
[----:B------:R-:W-:Y:S01]  /*1ac0*/  LEA.HI.X.SX32 R124, R124, c[0x0][0x16c], 0x1, P5 ;  /* 0x00005b007c7c7a11 */ /* 0x000fe200028f0eff */
[----:B------:R-:W-:Y:S01]  /*1ad0*/  CS2R R42, SRZ ;  /* 0x00000000002a7805 */ /* 0x000fe2000001ff00 */
[----:B------:R-:W-:Y:S01]  /*1ae0*/  LEA.HI.X.SX32 R3, R3, c[0x0][0x164], 0x1, P2 ;  /* 0x0000590003037a11 */ /* 0x000fe200010f0eff */
[----:B------:R-:W-:Y:S01]  /*1af0*/  CS2R R36, SRZ ;  /* 0x0000000000247805 */ /* 0x000fe2000001ff00 */
[----:B------:R-:W-:Y:S01]  /*1b00*/  LEA R117, P2, R116, c[0x0][0x168], 0x1 ;  /* 0x00005a0074757a11 */ /* 0x000fe200078408ff */
[----:B------:R-:W-:Y:S01]  /*1b10*/  CS2R R38, SRZ ;  /* 0x0000000000267805 */ /* 0x000fe2000001ff00 */
[----:B------:R-:W-:Y:S01]  /*1b20*/  LEA.HI.X.SX32 R122, R122, c[0x0][0x16c], 0x1, P6 ;  /* 0x00005b007a7a7a11 */ /* 0x000fe200030f0eff */
        /* <DEDUP_REMOVED lines=11> */
[----:B------:R-:W-:Y:S01]  /*1be0*/  LEA R110, P5, R111, c[0x0][0x168], 0x1 ;  /* 0x00005a006f6e7a11 */ /* 0x000fe200078a08ff */
[----:B------:R-:W-:Y:S01]  /*1bf0*/  CS2R R20, SRZ ;  /* 0x0000000000147805 */ /* 0x000fe2000001ff00 */
[----:B------:R-:W-:Y:S01]  /*1c00*/  LEA R108, P6, R109, c[0x0][0x168], 0x1 ;  /* 0x00005a006d6c7a11 */ /* 0x000fe200078c08ff */
[----:B------:R-:W-:Y:S01]  /*1c10*/  CS2R R22, SRZ ;  /* 0x0000000000167805 */ /* 0x000fe2000001ff00 */
[----:B------:R-:W-:Y:S01]  /*1c20*/  LEA R106, P0, R107, c[0x0][0x168], 0x1 ;  /* 0x00005a006b6a7a11 */ /* 0x000fe200078008ff */
[----:B------:R-:W-:Y:S01]  /*1c30*/  CS2R R52, SRZ ;  /* 0x0000000000347805 */ /* 0x000fe2000001ff00 */
[----:B------:R-:W-:-:S02]  /*1c40*/  LEA R104, P1, R105, c[0x0][0x168], 0x1 ;  /* 0x00005a0069687a11 */ /* 0x000fc400078208ff */
[----:B------:R-:W-:Y:S02]  /*1c50*/  LEA R102, P2, R103, c[0x0][0x168], 0x1 ;  /* 0x00005a0067667a11 */ /* 0x000fe400078408ff */
[----:B------:R-:W-:Y:S02]  /*1c60*/  LEA R100, P3, R101, c[0x0][0x168], 0x1 ;  /* 0x00005a0065647a11 */ /* 0x000fe400078608ff */
[----:B------:R-:W-:Y:S02]  /*1c70*/  LEA R98, P4, R99, c[0x0][0x168], 0x1 ;  /* 0x00005a0063627a11 */ /* 0x000fe400078808ff */
[----:B------:R-:W-:Y:S02]  /*1c80*/  LEA.HI.X.SX32 R111, R111, c[0x0][0x16c], 0x1, P5 ;  /* 0x00005b006f6f7a11 */ /* 0x000fe400028f0eff */
[----:B------:R-:W-:Y:S02]  /*1c90*/  LEA.HI.X.SX32 R109, R109, c[0x0][0x16c], 0x1, P6 ;  /* 0x00005b006d6d7a11 */ /* 0x000fe400030f0eff */
[----:B------:R-:W-:-:S02]  /*1ca0*/  LEA.HI.X.SX32 R107, R107, c[0x0][0x16c], 0x1, P0 ;  /* 0x00005b006b6b7a11 */ /* 0x000fc400000f0eff */
[----:B------:R-:W-:Y:S02]  /*1cb0*/  LEA.HI.X.SX32 R105, R105, c[0x0][0x16c], 0x1, P1 ;  /* 0x00005b0069697a11 */ /* 0x000fe400008f0eff */
[----:B------:R-:W-:Y:S02]  /*1cc0*/  LEA.HI.X.SX32 R103, R103, c[0x0][0x16c], 0x1, P2 ;  /* 0x00005b0067677a11 */ /* 0x000fe400010f0eff */
[----:B------:R-:W-:Y:S02]  /*1cd0*/  LEA.HI.X.SX32 R101, R101, c[0x0][0x16c], 0x1, P3 ;  /* 0x00005b0065657a11 */ /* 0x000fe400018f0eff */
[----:B------:R-:W-:Y:S02]  /*1ce0*/  LEA.HI.X.SX32 R99, R99, c[0x0][0x16c], 0x1, P4 ;  /* 0x00005b0063637a11 */ /* 0x000fe400020f0eff */
[----:B------:R-:W-:Y:S02]  /*1cf0*/  LOP3.LUT R5, R97, 0x40, RZ, 0x3c, !PT ;  /* 0x0000004061057812 */ /* 0x000fe400078e3cff */
[----:B------:R-:W-:-:S04]  /*1d00*/  LOP3.LUT R4, R96, 0x40, RZ, 0x3c, !PT ;  /* 0x0000004060047812 */ /* 0x000fc800078e3cff */
.L_x_3:
[----:B------:R-:W0:Y:S01]  /*1d10*/  S2R R5, SR_TID.X ;  /* 0x0000000000057919 */ /* 0x000e220000002100 */
[----:B------:R-:W-:-:S03]  /*1d20*/  PRMT R86, RZ, 0x7610, R86 ;  /* 0x00007610ff567816 */ /* 0x000fc60000000056 */
[----:B------:R-:W1:Y:S01]  /*1d30*/  S2R R14, SR_TID.X ;  /* 0x00000000000e7919 */ /* 0x000e620000002100 */
[--C-:B0-----:R-:W-:Y:S02]  /*1d40*/  SHF.R.U32.HI R8, RZ, 0x7, R5.reuse ;  /* 0x00000007ff087819 */ /* 0x101fe40000011605 */
[----:B------:R-:W-:Y:S02]  /*1d50*/  SHF.R.U32.HI R4, RZ, 0x7, R5 ;  /* 0x00000007ff047819 */ /* 0x000fe40000011605 */
[----:B------:R-:W-:Y:S02]  /*1d60*/  SGXT.U32 R8, R8, 0x2 ;  /* 0x000000020808781a */ /* 0x000fe40000000000 */
[----:B-1----:R-:W-:Y:S02]  /*1d70*/  SHF.R.U32.HI R15, RZ, 0x7, R14 ;  /* 0x00000007ff0f7819 */ /* 0x002fe4000001160e */
[----:B------:R-:W-:Y:S02]  /*1d80*/  LOP3.LUT R11, R8, 0x4, RZ, 0xfc, !PT ;  /* 0x00000004080b7812 */ /* 0x000fe400078efcff */
[----:B------:R-:W0:Y:S01]  /*1d90*/  S2R R8, SR_TID.X ;  /* 0x0000000000087919 */ /* 0x000e220000002100 */
[----:B------:R-:W-:-:S02]  /*1da0*/  SGXT.U32 R15, R15, 0x2 ;  /* 0x000000020f0f781a */ /* 0x000fc40000000000 */
[----:B------:R-:W-:Y:S02]  /*1db0*/  SGXT.U32 R4, R4, 0x2 ;  /* 0x000000020404781a */ /* 0x000fe40000000000 */
[----:B------:R-:W-:Y:S02]  /*1dc0*/  SHF.R.U32.HI R9, RZ, 0x7, R5 ;  /* 0x00000007ff097819 */ /* 0x000fe40000011605 */
[----:B------:R-:W-:Y:S01]  /*1dd0*/  ISETP.GE.AND P0, PT, R15, UR4, PT ;  /* 0x000000040f007c0c */ /* 0x000fe2000bf06270 */
[----:B------:R-:W-:Y:S01]  /*1de0*/  IMAD R4, R4, c[0x0][0x188], RZ ;  /* 0x0000620004047a24 */ /* 0x000fe200078e02ff */
[----:B------:R-:W-:-:S03]  /*1df0*/  SGXT.U32 R9, R9, 0x2 ;  /* 0x000000020909781a */ /* 0x000fc60000000000 */
[----:B------:R-:W-:Y:S01]  /*1e00*/  IMAD.WIDE R4, R4, 0x2, R2 ;  /* 0x0000000204047825 */ /* 0x000fe200078e0202 */
[C---:B------:R-:W-:Y:S02]  /*1e10*/  LOP3.LUT R10, R9.reuse, 0x8, RZ, 0xfc, !PT ;  /* 0x00000008090a7812 */ /* 0x040fe400078efcff */
[----:B------:R-:W-:Y:S02]  /*1e20*/  LOP3.LUT R9, R9, 0xc, RZ, 0xfc, !PT ;  /* 0x0000000c09097812 */ /* 0x000fe400078efcff */
[----:B------:R-:W-:Y:S02]  /*1e30*/  ISETP.GE.AND P1, PT, R10, UR4, PT ;  /* 0x000000040a007c0c */ /* 0x000fe4000bf26270 */
[----:B0-----:R-:W-:Y:S01]  /*1e40*/  SHF.R.U32.HI R8, RZ, 0x7, R8 ;  /* 0x00000007ff087819 */ /* 0x001fe20000011608 */
[----:B------:R0:W2:Y:S01]  /*1e50*/  @!P0 LDG.E.U16 R86, [R4.64] ;  /* 0x0000000604568981 */ /* 0x0000a2000c1e1500 */
[----:B------:R-:W-:Y:S02]  /*1e60*/  ISETP.GE.AND P0, PT, R11, UR4, PT ;  /* 0x000000040b007c0c */ /* 0x000fe4000bf06270 */
[----:B------:R-:W-:-:S02]  /*1e70*/  SGXT.U32 R8, R8, 0x2 ;  /* 0x000000020808781a */ /* 0x000fc40000000000 */
[----:B------:R-:W-:Y:S02]  /*1e80*/  ISETP.GE.AND P2, PT, R9, UR4, PT ;  /* 0x0000000409007c0c */ /* 0x000fe4000bf46270 */
[C---:B------:R-:W-:Y:S02]  /*1e90*/  LOP3.LUT R12, R8.reuse, 0xc, RZ, 0xfc, !PT ;  /* 0x0000000c080c7812 */ /* 0x040fe400078efcff */
[C---:B------:R-:W-:Y:S02]  /*1ea0*/  LOP3.LUT R10, R8.reuse, 0x8, RZ, 0xfc, !PT ;  /* 0x00000008080a7812 */ /* 0x040fe400078efcff */
[----:B------:R-:W-:Y:S01]  /*1eb0*/  LOP3.LUT R8, R8, 0x4, RZ, 0xfc, !PT ;  /* 0x0000000408087812 */ /* 0x000fe200078efcff */
[----:B------:R-:W-:Y:S01]  /*1ec0*/  IMAD R12, R12, c[0x0][0x188], RZ ;  /* 0x000062000c0c7a24 */ /* 0x000fe200078e02ff */
[----:B------:R-:W-:Y:S01]  /*1ed0*/  SHF.R.U32.HI R14, RZ, 0x7, R14 ;  /* 0x00000007ff0e7819 */ /* 0x000fe2000001160e */
[----:B------:R-:W-:Y:S01]  /*1ee0*/  IMAD R10, R10, c[0x0][0x188], RZ ;  /* 0x000062000a0a7a24 */ /* 0x000fe200078e02ff */
[----:B0-----:R-:W-:Y:S01]  /*1ef0*/  PRMT R4, RZ, 0x7610, R4 ;  /* 0x00007610ff047816 */ /* 0x001fe20000000004 */
[----:B------:R-:W-:Y:S01]  /*1f00*/  IMAD R8, R8, c[0x0][0x188], RZ ;  /* 0x0000620008087a24 */ /* 0x000fe200078e02ff */
[----:B------:R-:W-:Y:S01]  /*1f10*/  SGXT.U32 R14, R14, 0x2 ;  /* 0x000000020e0e781a */ /* 0x000fe20000000000 */
[----:B------:R-:W-:Y:S01]  /*1f20*/  IMAD.WIDE R12, R12, 0x2, R2 ;  /* 0x000000020c0c7825 */ /* 0x000fe200078e0202 */
[----:B------:R-:W-:-:S02]  /*1f30*/  PRMT R6, RZ, 0x7610, R6 ;  /* 0x00007610ff067816 */ /* 0x000fc40000000006 */
[----:B------:R-:W-:Y:S01]  /*1f40*/  LOP3.LUT R18, R14, 0x10, RZ, 0xfc, !PT ;  /* 0x000000100e127812 */ /* 0x000fe200078efcff */
[--C-:B------:R-:W-:Y:S01]  /*1f50*/  IMAD.WIDE R8, R8, 0x2, R2.reuse ;  /* 0x0000000208087825 */ /* 0x100fe200078e0202 */
[C---:B------:R-:W-:Y:S02]  /*1f60*/  LOP3.LUT R17, R14.reuse, 0x14, RZ, 0xfc, !PT ;  /* 0x000000140e117812 */ /* 0x040fe400078efcff */
[C---:B------:R-:W-:Y:S01]  /*1f70*/  LOP3.LUT R16, R14.reuse, 0x18, RZ, 0xfc, !PT ;  /* 0x000000180e107812 */ /* 0x040fe200078efcff */
[----:B------:R0:W3:Y:S01]  /*1f80*/  @!P2 LDG.E.U16 R6, [R12.64] ;  /* 0x000000060c06a981 */ /* 0x0000e2000c1e1500 */
[----:B------:R-:W-:Y:S01]  /*1f90*/  LOP3.LUT R14, R14, 0x1c, RZ, 0xfc, !PT ;  /* 0x0000001c0e0e7812 */ /* 0x000fe200078efcff */
[----:B------:R-:W-:Y:S01]  /*1fa0*/  IMAD.WIDE R10, R10, 0x2, R2 ;  /* 0x000000020a0a7825 */ /* 0x000fe200078e0202 */
[----:B------:R-:W-:Y:S01]  /*1fb0*/  ISETP.GE.AND P2, PT, R16, UR4, PT ;  /* 0x0000000410007c0c */ /* 0x000fe2000bf46270 */
[----:B------:R1:W4:Y:S01]  /*1fc0*/  @!P0 LDG.E.U16 R4, [R8.64] ;  /* 0x0000000608048981 */ /* 0x000322000c1e1500 */
[----:B------:R-:W-:-:S02]  /*1fd0*/  ISETP.GE.AND P0, PT, R18, UR4, PT ;  /* 0x0000000412007c0c */ /* 0x000fc4000bf06270 */
[----:B------:R-:W-:Y:S02]  /*1fe0*/  ISETP.GE.AND P3, PT, R14, UR4, PT ;  /* 0x000000040e007c0c */ /* 0x000fe4000bf66270 */
[C---:B------:R-:W-:Y:S02]  /*1ff0*/  LOP3.LUT R18, R15.reuse, 0x1c, RZ, 0xfc, !PT ;  /* 0x0000001c0f127812 */ /* 0x040fe400078efcff */
[C---:B------:R-:W-:Y:S02]  /*2000*/  LOP3.LUT R16, R15.reuse, 0x18, RZ, 0xfc, !PT ;  /* 0x000000180f107812 */ /* 0x040fe400078efcff */
[C---:B------:R-:W-:Y:S02]  /*2010*/  LOP3.LUT R14, R15.reuse, 0x14, RZ, 0xfc, !PT ;  /* 0x000000140f0e7812 */ /* 0x040fe400078efcff */
[----:B------:R-:W-:Y:S02]  /*2020*/  LOP3.LUT R15, R15, 0x10, RZ, 0xfc, !PT ;  /* 0x000000100f0f7812 */ /* 0x000fe400078efcff */
[----:B------:R-:W-:Y:S01]  /*2030*/  PRMT R5, RZ, 0x7610, R5 ;  /* 0x00007610ff057816 */ /* 0x000fe20000000005 */
[----:B------:R-:W-:-:S02]  /*2040*/  IMAD R14, R14, c[0x0][0x188], RZ ;  /* 0x000062000e0e7a24 */ /* 0x000fc400078e02ff */
[----:B------:R-:W-:Y:S02]  /*2050*/  IMAD R15, R15, c[0x0][0x188], RZ ;  /* 0x000062000f0f7a24 */ /* 0x000fe400078e02ff */
[----:B------:R-:W-:Y:S01]  /*2060*/  IMAD R16, R16, c[0x0][0x188], RZ ;  /* 0x0000620010107a24 */ /* 0x000fe200078e02ff */
[----:B------:R5:W3:Y:S01]  /*2070*/  @!P1 LDG.E.U16 R5, [R10.64] ;  /* 0x000000060a059981 */ /* 0x000ae2000c1e1500 */
[----:B------:R-:W-:Y:S01]  /*2080*/  IMAD R18, R18, c[0x0][0x188], RZ ;  /* 0x0000620012127a24 */ /* 0x000fe200078e02ff */
[----:B------:R-:W-:Y:S01]  /*2090*/  ISETP.GE.AND P1, PT, R17, UR4, PT ;  /* 0x0000000411007c0c */ /* 0x000fe2000bf26270 */
[--C-:B0-----:R-:W-:Y:S01]  /*20a0*/  IMAD.WIDE R12, R15, 0x2, R2.reuse ;  /* 0x000000020f0c7825 */ /* 0x101fe200078e0202 */
[----:B------:R0:W-:Y:S03]  /*20b0*/  STL.64 [R1+0x18], R2 ;  /* 0x0000180201007387 */ /* 0x0001e60000100a00 */
[----:B------:R-:W-:-:S04]  /*20c0*/  IMAD.WIDE R14, R14, 0x2, R2 ;  /* 0x000000020e0e7825 */ /* 0x000fc800078e0202 */
[----:B------:R-:W-:-:S04]  /*20d0*/  IMAD.WIDE R16, R16, 0x2, R2 ;  /* 0x0000000210107825 */ /* 0x000fc800078e0202 */
[----:B------:R-:W-:Y:S02]  /*20e0*/  IMAD.WIDE R18, R18, 0x2, R2 ;  /* 0x0000000212127825 */ /* 0x000fe400078e0202 */
[----:B0-----:R-:W0:Y:S01]  /*20f0*/  S2R R3, SR_TID.X ;  /* 0x0000000000037919 */ /* 0x001e220000002100 */
[----:B------:R-:W-:Y:S02]  /*2100*/  PRMT R7, RZ, 0x7610, R7 ;  /* 0x00007610ff077816 */ /* 0x000fe40000000007 */
[----:B-1----:R-:W-:Y:S02]  /*2110*/  PRMT R8, RZ, 0x7610, R8 ;  /* 0x00007610ff087816 */ /* 0x002fe40000000008 */
[----:B------:R-:W-:Y:S02]  /*2120*/  PRMT R9, RZ, 0x7610, R9 ;  /* 0x00007610ff097816 */ /* 0x000fe40000000009 */
[----:B-----5:R-:W-:Y:S01]  /*2130*/  PRMT R10, RZ, 0x7610, R10 ;  /* 0x00007610ff0a7816 */ /* 0x020fe2000000000a */
[----:B------:R1:W5:Y:S04]  /*2140*/  @!P0 LDG.E.U16 R7, [R12.64] ;  /* 0x000000060c078981 */ /* 0x000368000c1e1500 */
[----:B------:R0:W4:Y:S04]  /*2150*/  @!P1 LDG.E.U16 R8, [R14.64] ;  /* 0x000000060e089981 */ /* 0x000128000c1e1500 */
[----:B------:R1:W4:Y:S04]  /*2160*/  @!P2 LDG.E.U16 R9, [R16.64] ;  /* 0x000000061009a981 */ /* 0x000328000c1e1500 */
[----:B------:R1:W4:Y:S04]  /*2170*/  @!P3 LDG.E.U16 R10, [R18.64] ;  /* 0x00000006120ab981 */ /* 0x000328000c1e1500 */
[----:B------:R-:W-:Y:S01]  /*2180*/  BAR.SYNC.DEFER_BLOCKING 0x0 ;  /* 0x0000000000007b1d */ /* 0x000fe20000010000 */
[----:B0-----:R-:W-:-:S02]  /*2190*/  LOP3.LUT R125, R3, 0x1f, RZ, 0xc0, !PT ;  /* 0x0000001f037d7812 */ /* 0x001fc400078ec0ff */
[----:B------:R-:W-:Y:S02]  /*21a0*/  LOP3.LUT R3, R3, 0x1f, RZ, 0xc0, !PT ;  /* 0x0000001f03037812 */ /* 0x000fe400078ec0ff */
[----:B------:R-:W-:-:S03]  /*21b0*/  ISETP.GE.AND P0, PT, R125, UR4, PT ;  /* 0x000000047d007c0c */ /* 0x000fc6000bf06270 */
[----:B------:R-:W-:Y:S01]  /*21c0*/  IMAD R3, R3, c[0x0][0x18c], RZ ;  /* 0x0000630003037a24 */ /* 0x000fe200078e02ff */
[----:B------:R0:W-:Y:S03]  /*21d0*/  STL.64 [R1+0x20], R98 ;  /* 0x0000206201007387 */ /* 0x0001e60000100a00 */
[----:B------:R-:W-:Y:S01]  /*21e0*/  IMAD.WIDE R14, R3, 0x2, R98 ;  /* 0x00000002030e7825 */ /* 0x000fe200078e0262 */
[----:B------:R-:W-:Y:S02]  /*21f0*/  PRMT R11, RZ, 0x7610, R11 ;  /* 0x00007610ff0b7816 */ /* 0x000fe4000000000b */
[----:B-1----:R-:W-:Y:S02]  /*2200*/  PRMT R12, RZ, 0x7610, R12 ;  /* 0x00007610ff0c7816 */ /* 0x002fe4000000000c */
[----:B------:R-:W-:Y:S01]  /*2210*/  PRMT R13, RZ, 0x7610, R13 ;  /* 0x00007610ff0d7816 */ /* 0x000fe2000000000d */
[----:B0-----:R-:W-:Y:S01]  /*2220*/  IMAD R98, R125, c[0x0][0x18c], RZ ;  /* 0x000063007d627a24 */ /* 0x001fe200078e02ff */
[----:B------:R0:W4:Y:S03]  /*2230*/  @!P0 LDG.E.U16 R11, [R14.64] ;  /* 0x000000060e0b8981 */ /* 0x000126000c1e1500 */
[----:B------:R-:W-:-:S04]  /*2240*/  IMAD.WIDE R16, R98, 0x2, R100 ;  /* 0x0000000262107825 */ /* 0x000fc800078e0264 */
[----:B------:R-:W-:Y:S01]  /*2250*/  IMAD.WIDE R18, R98, 0x2, R102 ;  /* 0x0000000262127825 */ /* 0x000fe200078e0266 */
[----:B------:R1:W4:Y:S01]  /*2260*/  @!P0 LDG.E.U16 R12, [R16.64] ;  /* 0x00000006100c8981 */ /* 0x000322000c1e1500 */
[----:B0-----:R-:W-:-:S03]  /*2270*/  PRMT R14, RZ, 0x7610, R14 ;  /* 0x00007610ff0e7816 */ /* 0x001fc6000000000e */
[----:B------:R0:W4:Y:S01]  /*2280*/  @!P0 LDG.E.U16 R13, [R18.64] ;  /* 0x00000006120d8981 */ /* 0x000122000c1e1500 */
[----:B------:R-:W-:Y:S01]  /*2290*/  PRMT R15, RZ, 0x7610, R15 ;  /* 0x00007610ff0f7816 */ /* 0x000fe2000000000f */
[----:B-1----:R-:W-:-:S04]  /*22a0*/  IMAD.WIDE R16, R98, 0x2, R104 ;  /* 0x0000000262107825 */ /* 0x002fc800078e0268 */
[C---:B0-----:R-:W-:Y:S01]  /*22b0*/  IMAD.WIDE R18, R98.reuse, 0x2, R106 ;  /* 0x0000000262127825 */ /* 0x041fe200078e026a */
[----:B------:R0:W4:Y:S04]  /*22c0*/  @!P0 LDG.E.U16 R14, [R16.64] ;  /* 0x00000006100e8981 */ /* 0x000128000c1e1500 */
[----:B------:R1:W4:Y:S01]  /*22d0*/  @!P0 LDG.E.U16 R15, [R18.64] ;  /* 0x00000006120f8981 */ /* 0x000322000c1e1500 */
[----:B0-----:R-:W-:Y:S01]  /*22e0*/  PRMT R16, RZ, 0x7610, R16 ;  /* 0x00007610ff107816 */ /* 0x001fe20000000010 */
[----:B-1----:R-:W-:Y:S01]  /*22f0*/  IMAD.WIDE R18, R98, 0x2, R108 ;  /* 0x0000000262127825 */ /* 0x002fe200078e026c */
[----:B------:R-:W-:-:S04]  /*2300*/  PRMT R17, RZ, 0x7610, R17 ;  /* 0x00007610ff117816 */ /* 0x000fc80000000011 */
[----:B------:R0:W4:Y:S01]  /*2310*/  @!P0 LDG.E.U16 R16, [R18.64] ;  /* 0x0000000612108981 */ /* 0x000122000c1e1500 */
[----:B------:R-:W-:Y:S02]  /*2320*/  PRMT R84, RZ, 0x7610, R84 ;  /* 0x00007610ff547816 */ /* 0x000fe40000000054 */
[----:B------:R-:W-:Y:S01]  /*2330*/  LOP3.LUT R117, R117, R116, RZ, 0x3c, !PT ;  /* 0x0000007475757212 */ /* 0x000fe200078e3cff */
[----:B0-----:R-:W-:-:S03]  /*2340*/  IMAD.WIDE R18, R98, 0x2, R110 ;  /* 0x0000000262127825 */ /* 0x001fc600078e026e */
[----:B------:R-:W-:Y:S02]  /*2350*/  LOP3.LUT R116, R117, R116, RZ, 0x3c, !PT ;  /* 0x0000007475747212 */ /* 0x000fe400078e3cff */
[----:B------:R0:W4:Y:S01]  /*2360*/  @!P0 LDG.E.U16 R17, [R18.64] ;  /* 0x0000000612118981 */ /* 0x000122000c1e1500 */
[----:B------:R-:W-:Y:S02]  /*2370*/  PRMT R85, RZ, 0x7610, R85 ;  /* 0x00007610ff557816 */ /* 0x000fe40000000055 */
[----:B------:R-:W-:Y:S01]  /*2380*/  LOP3.LUT R119, R119, R118, RZ, 0x3c, !PT ;  /* 0x0000007677777212 */ /* 0x000fe200078e3cff */
[----:B0-----:R-:W-:Y:S01]  /*2390*/  IMAD.WIDE R18, R98, 0x2, R112 ;  /* 0x0000000262127825 */ /* 0x001fe200078e0270 */
[----:B------:R-:W-:-:S04]  /*23a0*/  LOP3.LUT R117, R117, R116, RZ, 0x3c, !PT ;  /* 0x0000007475757212 */ /* 0x000fc800078e3cff */
[----:B------:R0:W4:Y:S01]  /*23b0*/  @!P0 LDG.E.U16 R84, [R18.64] ;  /* 0x0000000612548981 */ /* 0x000122000c1e1500 */
[----:B------:R-:W-:Y:S02]  /*23c0*/  LOP3.LUT R118, R119, R118, RZ, 0x3c, !PT ;  /* 0x0000007677767212 */ /* 0x000fe400078e3cff */
        /* <DEDUP_REMOVED lines=9> */
[----:B------:R-:W-:Y:S01]  /*2460*/  LOP3.LUT R121, R121, R120, RZ, 0x3c, !PT ;  /* 0x0000007879797212 */ /* 0x000fe200078e3cff */
[----:B------:R-:W0:Y:S04]  /*2470*/  S2R R99, SR_TID.X ;  /* 0x0000000000637919 */ /* 0x000e280000002100 */
[----:B------:R1:W4:Y:S01]  /*2480*/  @!P0 LDG.E.U16 R87, [R18.64] ;  /* 0x0000000612578981 */ /* 0x000322000c1e1500 */
[----:B------:R-:W-:-:S02]  /*2490*/  LOP3.LUT R122, R123, R122, RZ, 0x3c, !PT ;  /* 0x0000007a7b7a7212 */ /* 0x000fc400078e3cff */
[----:B------:R-:W-:Y:S01]  /*24a0*/  PRMT R89, RZ, 0x7610, R89 ;  /* 0x00007610ff597816 */ /* 0x000fe20000000059 */
[----:B-1----:R-:W-:Y:S01]  /*24b0*/  IMAD.WIDE R18, R98, 0x2, R118 ;  /* 0x0000000262127825 */ /* 0x002fe200078e0276 */
[----:B------:R-:W-:-:S04]  /*24c0*/  LOP3.LUT R123, R123, R122, RZ, 0x3c, !PT ;  /* 0x0000007a7b7b7212 */ /* 0x000fc800078e3cff */
[----:B------:R1:W4:Y:S01]  /*24d0*/  @!P0 LDG.E.U16 R88, [R18.64] ;  /* 0x0000000612588981 */ /* 0x000322000c1e1500 */
[----:B------:R-:W-:Y:S01]  /*24e0*/  PRMT R90, RZ, 0x7610, R90 ;  /* 0x00007610ff5a7816 */ /* 0x000fe2000000005a */
[----:B------:R-:W-:Y:S02]  /*24f0*/  IMAD.MOV.U32 R125, RZ, RZ, R124 ;  /* 0x000000ffff7d7224 */ /* 0x000fe400078e007c */
[----:B-1----:R-:W-:-:S05]  /*2500*/  IMAD.WIDE R18, R98, 0x2, R120 ;  /* 0x0000000262127825 */ /* 0x002fca00078e0278 */
[----:B------:R1:W4:Y:S01]  /*2510*/  @!P0 LDG.E.U16 R89, [R18.64] ;  /* 0x0000000612598981 */ /* 0x000322000c1e1500 */
[--C-:B------:R-:W-:Y:S01]  /*2520*/  IMAD.MOV.U32 R124, RZ, RZ, R91.reuse ;  /* 0x000000ffff7c7224 */ /* 0x100fe200078e005b */
[----:B------:R-:W-:Y:S01]  /*2530*/  PRMT R91, RZ, 0x7610, R91 ;  /* 0x00007610ff5b7816 */ /* 0x000fe2000000005b */
[----:B-1----:R-:W-:-:S05]  /*2540*/  IMAD.WIDE R18, R98, 0x2, R122 ;  /* 0x0000000262127825 */ /* 0x002fca00078e027a */
[----:B------:R1:W4:Y:S01]  /*2550*/  @!P0 LDG.E.U16 R90, [R18.64] ;  /* 0x00000006125a8981 */ /* 0x000322000c1e1500 */
[----:B------:R-:W-:Y:S02]  /*2560*/  IMAD.MOV.U32 R2, RZ, RZ, R93 ;  /* 0x000000ffff027224 */ /* 0x000fe400078e005d */
[----:B------:R-:W-:Y:S02]  /*2570*/  IMAD.MOV.U32 R3, RZ, RZ, R92 ;  /* 0x000000ffff037224 */ /* 0x000fe400078e005c */
[----:B-1----:R-:W-:Y:S01]  /*2580*/  IMAD.WIDE R18, R98, 0x2, R124 ;  /* 0x0000000262127825 */ /* 0x002fe200078e027c */
[----:B0-----:R-:W-:-:S04]  /*2590*/  LOP3.LUT R99, R99, 0x1f, RZ, 0xc0, !PT ;  /* 0x0000001f63637812 */ /* 0x001fc800078ec0ff */
[----:B------:R0:W4:Y:S01]  /*25a0*/  @!P0 LDG.E.U16 R91, [R18.64] ;  /* 0x00000006125b8981 */ /* 0x000122000c1e1500 */
[----:B------:R-:W-:Y:S01]  /*25b0*/  IMAD.WIDE R92, R98, 0x2, R2 ;  /* 0x00000002625c7825 */ /* 0x000fe200078e0202 */
[----:B0-----:R-:W-:-:S03]  /*25c0*/  PRMT R18, RZ, 0x7610, R18 ;  /* 0x00007610ff127816 */ /* 0x001fc60000000012 */
[----:B------:R-:W-:-:S03]  /*25d0*/  IMAD.MOV.U32 R98, RZ, RZ, R95 ;  /* 0x000000ffff627224 */ /* 0x000fc600078e005f */
[----:B------:R0:W4:Y:S01]  /*25e0*/  @!P0 LDG.E.U16 R18, [R92.64] ;  /* 0x000000065c128981 */ /* 0x000122000c1e1500 */
[----:B------:R-:W-:Y:S01]  /*25f0*/  PRMT R19, RZ, 0x7610, R19 ;  /* 0x00007610ff137816 */ /* 0x000fe20000000013 */
[----:B0-----:R-:W-:Y:S02]  /*2600*/  IMAD R93, R99, c[0x0][0x18c], RZ ;  /* 0x00006300635d7a24 */ /* 0x001fe400078e02ff */
[----:B------:R-:W-:Y:S02]  /*2610*/  IMAD.MOV.U32 R99, RZ, RZ, R94 ;  /* 0x000000ffff637224 */ /* 0x000fe400078e005e */
[----:B------:R-:W4:Y:S02]  /*2620*/  LDL R94, [R1+0x4] ;  /* 0x00000400015e7983 */ /* 0x000f240000100800 */
[----:B------:R-:W-:-:S05]  /*2630*/  IMAD.WIDE R92, R93, 0x2, R98 ;  /* 0x000000025d5c7825 */ /* 0x000fca00078e0262 */
[----:B------:R-:W4:Y:S04]  /*2640*/  @!P0 LDG.E.U16 R19, [R92.64] ;  /* 0x000000065c138981 */ /* 0x000f28000c1e1500 */
[----:B--2---:R0:W-:Y:S02]  /*2650*/  STS.U16 [R97+0x4000], R86 ;  /* 0x0040005661007388 */ /* 0x0041e40000000400 */
[----:B0-----:R-:W-:Y:S02]  /*2660*/  LOP3.LUT R86, R97, 0x40, RZ, 0x3c, !PT ;  /* 0x0000004061567812 */ /* 0x001fe400078e3cff */
[----:B---3--:R-:W-:Y:S04]  /*2670*/  STS.U16 [R97+0x4800], R5 ;  /* 0x0048000561007388 */ /* 0x008fe80000000400 */
[----:B-----5:R-:W-:Y:S04]  /*2680*/  STS.U16 [R97+0x5000], R7 ;  /* 0x0050000761007388 */ /* 0x020fe80000000400 */
[----:B----4-:R-:W-:Y:S04]  /*2690*/  STS.U16 [R97+0x5800], R9 ;  /* 0x0058000961007388 */ /* 0x010fe80000000400 */
[----:B------:R-:W-:Y:S04]  /*26a0*/  STS.U16 [R86+0x4400], R4 ;  /* 0x0044000456007388 */ /* 0x000fe80000000400 */
[----:B------:R-:W-:Y:S04]  /*26b0*/  STS.U16 [R86+0x4c00], R6 ;  /* 0x004c000656007388 */ /* 0x000fe80000000400 */
[----:B------:R-:W-:Y:S04]  /*26c0*/  STS.U16 [R86+0x5400], R8 ;  /* 0x0054000856007388 */ /* 0x000fe80000000400 */
[----:B------:R-:W-:Y:S04]  /*26d0*/  STS.U16 [R86+0x5c00], R10 ;  /* 0x005c000a56007388 */ /* 0x000fe80000000400 */
[----:B------:R-:W-:Y:S04]  /*26e0*/  STS.U16 [R0], R11 ;  /* 0x0000000b00007388 */ /* 0x000fe80000000400 */
[----:B------:R-:W-:Y:S04]  /*26f0*/  STS.U16 [R0+0x400], R12 ;  /* 0x0004000c00007388 */ /* 0x000fe80000000400 */
        /* <DEDUP_REMOVED lines=14> */
[----:B------:R-:W-:Y:S06]  /*27e0*/  BAR.SYNC.DEFER_BLOCKING 0x0 ;  /* 0x0000000000007b1d */ /* 0x000fec0000010000 */
[----:B------:R-:W-:Y:S04]  /*27f0*/  LDSM.16.MT88.4 R84, [R96+0x4000] ;  /* 0x004000006054783b */ /* 0x000fe80000004200 */
[----:B------:R-:W0:Y:S04]  /*2800*/  LDSM.16.M88.4 R4, [R94] ;  /* 0x000000005e04783b */ /* 0x000e280000000200 */
[----:B------:R-:W1:Y:S04]  /*2810*/  LDSM.16.M88.4 R8, [R94+0x1000] ;  /* 0x001000005e08783b */ /* 0x000e680000000200 */
[----:B------:R-:W2:Y:S04]  /*2820*/  LDSM.16.M88.4 R12, [R94+0x2000] ;  /* 0x002000005e0c783b */ /* 0x000ea80000000200 */
[----:B------:R3:W4:Y:S04]  /*2830*/  LDSM.16.M88.4 R16, [R94+0x3000] ;  /* 0x003000005e10783b */ /* 0x0007280000000200 */
[----:B------:R-:W5:Y:S01]  /*2840*/  LDSM.16.MT88.4 R88, [R96+0x4080] ;  /* 0x004080006058783b */ /* 0x000f620000004200 */
[----:B---3--:R-:W-:Y:S01]  /*2850*/  LOP3.LUT R94, R96, 0x40, RZ, 0x3c, !PT ;  /* 0x00000040605e7812 */ /* 0x008fe200078e3cff */
[C---:B0-----:R-:W-:Y:S08]  /*2860*/  HMMA.16816.F32 R40, R84.reuse, R4, R40 ;  /* 0x000000045428723c */ /* 0x041ff00000001828 */
[C---:B-1----:R-:W-:Y:S08]  /*2870*/  HMMA.16816.F32 R36, R84.reuse, R8, R36 ;  /* 0x000000085424723c */ /* 0x042ff00000001824 */
[C---:B--2---:R-:W-:Y:S08]  /*2880*/  HMMA.16816.F32 R32, R84.reuse, R12, R32 ;  /* 0x0000000c5420723c */ /* 0x044ff00000001820 */
[----:B----4-:R-:W-:Y:S01]  /*2890*/  HMMA.16816.F32 R80, R84, R16, R80 ;  /* 0x000000105450723c */ /* 0x010fe20000001850 */
[----:B------:R-:W0:Y:S07]  /*28a0*/  LDSM.16.MT88.4 R84, [R94+0x4000] ;  /* 0x004000005e54783b */ /* 0x000e2e0000004200 */
[C---:B-----5:R-:W-:Y:S08]  /*28b0*/  HMMA.16816.F32 R44, R88.reuse, R4, R44 ;  /* 0x00000004582c723c */ /* 0x060ff0000000182c */
[C---:B------:R-:W-:Y:S08]  /*28c0*/  HMMA.16816.F32 R76, R88.reuse, R8, R76 ;  /* 0x00000008584c723c */ /* 0x040ff0000000184c */
[C---:B------:R-:W-:Y:S08]  /*28d0*/  HMMA.16816.F32 R56, R88.reuse, R12, R56 ;  /* 0x0000000c5838723c */ /* 0x040ff00000001838 */
[----:B------:R-:W-:Y:S01]  /*28e0*/  HMMA.16816.F32 R60, R88, R16, R60 ;  /* 0x00000010583c723c */ /* 0x000fe2000000183c */
[----:B------:R-:W1:Y:S04]  /*28f0*/  LDSM.16.MT88.4 R88, [R94+0x4080] ;  /* 0x004080005e58783b */ /* 0x000e680000004200 */
[----:B------:R-:W-:Y:S03]  /*2900*/  LDSM.16.MT88.4 R92, [R96+0x5080] ;  /* 0x00508000605c783b */ /* 0x000fe60000004200 */
[C---:B0-----:R-:W-:Y:S08]  /*2910*/  HMMA.16816.F32 R28, R84.reuse, R4, R28 ;  /* 0x00000004541c723c */ /* 0x041ff0000000181c */
[C---:B------:R-:W-:Y:S08]  /*2920*/  HMMA.16816.F32 R24, R84.reuse, R8, R24 ;  /* 0x000000085418723c */ /* 0x040ff00000001818 */
[C---:B------:R-:W-:Y:S08]  /*2930*/  HMMA.16816.F32 R20, R84.reuse, R12, R20 ;  /* 0x0000000c5414723c */ /* 0x040ff00000001814 */
[-C--:B------:R-:W-:Y:S01]  /*2940*/  HMMA.16816.F32 R52, R84, R16.reuse, R52 ;  /* 0x000000105434723c */ /* 0x080fe20000001834 */
[----:B------:R-:W0:Y:S07]  /*2950*/  LDSM.16.MT88.4 R84, [R96+0x5000] ;  /* 0x005000006054783b */ /* 0x000e2e0000004200 */
[C---:B-1----:R-:W-:Y:S07]  /*2960*/  HMMA.16816.F32 R72, R88.reuse, R16, R72 ;  /* 0x000000105848723c */ /* 0x042fee0000001848 */
[----:B------:R-:W-:Y:S01]  /*2970*/  IMAD.MOV.U32 R17, RZ, RZ, c[0x0][0x18c] ;  /* 0x00006300ff117624 */ /* 0x000fe200078e00ff */
[----:B------:R-:W-:Y:S03]  /*2980*/  HMMA.16816.F32 R48, R88, R4, R48 ;  /* 0x000000045830723c */ /* 0x000fe60000001830 */
[----:B------:R-:W-:-:S04]  /*2990*/  IMAD.SHL.U32 R17, R17, 0x20, RZ ;  /* 0x0000002011117824 */ /* 0x000fc800078e00ff */
[----:B------:R-:W-:Y:S01]  /*29a0*/  LOP3.LUT R5, R96, 0x40, RZ, 0x3c, !PT ;  /* 0x0000004060057812 */ /* 0x000fe200078e3cff */
[C---:B------:R-:W-:Y:S08]  /*29b0*/  HMMA.16816.F32 R64, R88.reuse, R8, R64 ;  /* 0x000000085840723c */ /* 0x040ff00000001840 */
[----:B------:R-:W-:Y:S01]  /*29c0*/  HMMA.16816.F32 R68, R88, R12, R68 ;  /* 0x0000000c5844723c */ /* 0x000fe20000001844 */
[----:B------:R-:W1:Y:S01]  /*29d0*/  LDSM.16.MT88.4 R88, [R5+0x5000] ;  /* 0x005000000558783b */ /* 0x000e620000004200 */
[----:B------:R-:W-:-:S06]  /*29e0*/  IMAD.WIDE R8, R17, 0x2, R2 ;  /* 0x0000000211087825 */ /* 0x000fcc00078e0202 */
[C---:B0-----:R-:W-:Y:S08]  /*29f0*/  HMMA.16816.F32 R40, R84.reuse, R6, R40 ;  /* 0x000000065428723c */ /* 0x041ff00000001828 */
[C---:B------:R-:W-:Y:S08]  /*2a00*/  HMMA.16816.F32 R36, R84.reuse, R10, R36 ;  /* 0x0000000a5424723c */ /* 0x040ff00000001824 */
[C---:B------:R-:W-:Y:S08]  /*2a10*/  HMMA.16816.F32 R32, R84.reuse, R14, R32 ;  /* 0x0000000e5420723c */ /* 0x040ff00000001820 */
[----:B------:R-:W-:Y:S01]  /*2a20*/  HMMA.16816.F32 R80, R84, R18, R80 ;  /* 0x000000125450723c */ /* 0x000fe20000001850 */
[----:B------:R0:W2:Y:S02]  /*2a30*/  LDSM.16.MT88.4 R84, [R5+0x5080] ;  /* 0x005080000554783b */ /* 0x0000a40000004200 */
[----:B0-----:R-:W-:-:S02]  /*2a40*/  IMAD.WIDE R4, R17, 0x2, R98 ;  /* 0x0000000211047825 */ /* 0x001fc400078e0262 */
[----:B------:R-:W3:Y:S04]  /*2a50*/  LDL.LU.64 R98, [R1+0x20] ;  /* 0x0000200001627983 */ /* 0x000ee80000300a00 */
[----:B------:R-:W4:Y:S04]  /*2a60*/  LDL.LU.64 R2, [R1+0x18] ;  /* 0x0000180001027983 */ /* 0x000f280000300a00 */
[----:B------:R-:W5:Y:S01]  /*2a70*/  LDL.LU R12, [R1+0x8] ;  /* 0x00000800010c7983 */ /* 0x000f620000300800 */
[----:B------:R-:W-:Y:S01]  /*2a80*/  HMMA.16816.F32 R44, R92, R6, R44 ;  /* 0x000000065c2c723c */ /* 0x000fe2000000182c */
[----:B------:R-:W-:-:S07]  /*2a90*/  IMAD.MOV.U32 R13, RZ, RZ, c[0x0][0x188] ;  /* 0x00006200ff0d7624 */ /* 0x000fce00078e00ff */
[----:B------:R-:W-:Y:S01]  /*2aa0*/  HMMA.16816.F32 R76, R92, R10, R76 ;  /* 0x0000000a5c4c723c */ /* 0x000fe2000000184c */
[----:B------:R-:W-:-:S07]  /*2ab0*/  IMAD.WIDE R124, R17, 0x2, R124 ;  /* 0x00000002117c7825 */ /* 0x000fce00078e027c */
[----:B------:R-:W-:Y:S01]  /*2ac0*/  HMMA.16816.F32 R56, R92, R14, R56 ;  /* 0x0000000e5c38723c */ /* 0x000fe20000001838 */
[----:B------:R-:W-:-:S07]  /*2ad0*/  IMAD.SHL.U32 R13, R13, 0x20, RZ ;  /* 0x000000200d0d7824 */ /* 0x000fce00078e00ff */
[----:B------:R-:W-:Y:S07]  /*2ae0*/  HMMA.16816.F32 R60, R92, R18, R60 ;  /* 0x000000125c3c723c */ /* 0x000fee000000183c */
[----:B------:R-:W-:Y:S02]  /*2af0*/  IMAD.MOV.U32 R95, RZ, RZ, R4 ;  /* 0x000000ffff5f7224 */ /* 0x000fe400078e0004 */
[----:B------:R-:W-:Y:S02]  /*2b00*/  IMAD.MOV.U32 R94, RZ, RZ, R5 ;  /* 0x000000ffff5e7224 */ /* 0x000fe400078e0005 */
[----:B------:R-:W-:Y:S01]  /*2b10*/  IMAD.WIDE R4, R17, 0x2, R122 ;  /* 0x0000000211047825 */ /* 0x000fe200078e027a */
[----:B-1----:R-:W-:Y:S01]  /*2b20*/  HMMA.16816.F32 R28, R88, R6, R28 ;  /* 0x00000006581c723c */ /* 0x002fe2000000181c */
[----:B------:R-:W-:-:S02]  /*2b30*/  UIADD3 UR4, UR4, -0x20, URZ ;  /* 0xffffffe004047890 */ /* 0x000fc4000fffe03f */
[----:B------:R-:W-:Y:S02]  /*2b40*/  IMAD.MOV.U32 R93, RZ, RZ, R8 ;  /* 0x000000ffff5d7224 */ /* 0x000fe400078e0008 */
[----:B------:R-:W-:Y:S02]  /*2b50*/  IMAD.MOV.U32 R92, RZ, RZ, R9 ;  /* 0x000000ffff5c7224 */ /* 0x000fe400078e0009 */
[----:B------:R-:W-:Y:S01]  /*2b60*/  IMAD.MOV.U32 R123, RZ, RZ, R4 ;  /* 0x000000ffff7b7224 */ /* 0x000fe200078e0004 */
[----:B--2---:R-:W-:Y:S01]  /*2b70*/  HMMA.16816.F32 R48, R84, R6, R48 ;  /* 0x000000065430723c */ /* 0x004fe20000001830 */
[----:B------:R-:W-:Y:S02]  /*2b80*/  IMAD.MOV.U32 R122, RZ, RZ, R5 ;  /* 0x000000ffff7a7224 */ /* 0x000fe400078e0005 */
[----:B------:R-:W-:-:S04]  /*2b90*/  IMAD.WIDE R8, R17, 0x2, R120 ;  /* 0x0000000211087825 */ /* 0x000fc800078e0278 */
[C---:B------:R-:W-:Y:S01]  /*2ba0*/  IMAD.WIDE R6, R17.reuse, 0x2, R118 ;  /* 0x0000000211067825 */ /* 0x040fe200078e0276 */
[----:B------:R-:W-:Y:S03]  /*2bb0*/  HMMA.16816.F32 R24, R88, R10, R24 ;  /* 0x0000000a5818723c */ /* 0x000fe60000001818 */
[----:B------:R-:W-:-:S05]  /*2bc0*/  IMAD.WIDE R4, R17, 0x2, R116 ;  /* 0x0000000211047825 */ /* 0x000fca00078e0274 */
[----:B------:R-:W-:Y:S01]  /*2bd0*/  HMMA.16816.F32 R20, R88, R14, R20 ;  /* 0x0000000e5814723c */ /* 0x000fe20000001814 */
[----:B------:R-:W-:Y:S02]  /*2be0*/  IMAD.MOV.U32 R121, RZ, RZ, R8 ;  /* 0x000000ffff797224 */ /* 0x000fe400078e0008 */
[----:B------:R-:W-:Y:S02]  /*2bf0*/  IMAD.MOV.U32 R120, RZ, RZ, R9 ;  /* 0x000000ffff787224 */ /* 0x000fe400078e0009 */
[----:B------:R-:W-:-:S03]  /*2c00*/  IMAD.WIDE R114, R17, 0x2, R114 ;  /* 0x0000000211727825 */ /* 0x000fc600078e0272 */
[----:B------:R-:W-:Y:S01]  /*2c10*/  HMMA.16816.F32 R52, R88, R18, R52 ;  /* 0x000000125834723c */ /* 0x000fe20000001834 */
[----:B------:R-:W-:Y:S02]  /*2c20*/  IMAD.MOV.U32 R119, RZ, RZ, R6 ;  /* 0x000000ffff777224 */ /* 0x000fe400078e0006 */
[----:B------:R-:W-:Y:S02]  /*2c30*/  IMAD.MOV.U32 R118, RZ, RZ, R7 ;  /* 0x000000ffff767224 */ /* 0x000fe400078e0007 */
[----:B------:R-:W-:-:S03]  /*2c40*/  IMAD.MOV.U32 R117, RZ, RZ, R4 ;  /* 0x000000ffff757224 */ /* 0x000fc600078e0004 */
[----:B------:R-:W-:Y:S01]  /*2c50*/  HMMA.16816.F32 R64, R84, R10, R64 ;  /* 0x0000000a5440723c */ /* 0x000fe20000001840 */
[----:B------:R-:W-:Y:S02]  /*2c60*/  IMAD.MOV.U32 R91, RZ, RZ, R124 ;  /* 0x000000ffff5b7224 */ /* 0x000fe400078e007c */
[----:B------:R-:W-:Y:S02]  /*2c70*/  IMAD.MOV.U32 R124, RZ, RZ, R125 ;  /* 0x000000ffff7c7224 */ /* 0x000fe400078e007d */
[----:B------:R-:W-:-:S03]  /*2c80*/  IMAD.MOV.U32 R116, RZ, RZ, R5 ;  /* 0x000000ffff747224 */ /* 0x000fc600078e0005 */
[----:B------:R-:W-:Y:S01]  /*2c90*/  HMMA.16816.F32 R68, R84, R14, R68 ;  /* 0x0000000e5444723c */ /* 0x000fe20000001844 */
[----:B------:R-:W-:-:S04]  /*2ca0*/  IMAD.WIDE R112, R17, 0x2, R112 ;  /* 0x0000000211707825 */ /* 0x000fc800078e0270 */
[----:B------:R-:W-:-:S03]  /*2cb0*/  IMAD.WIDE R110, R17, 0x2, R110 ;  /* 0x00000002116e7825 */ /* 0x000fc600078e026e */
[----:B------:R-:W-:Y:S01]  /*2cc0*/  HMMA.16816.F32 R72, R84, R18, R72 ;  /* 0x000000125448723c */ /* 0x000fe20000001848 */
[----:B------:R-:W-:-:S04]  /*2cd0*/  IMAD.WIDE R108, R17, 0x2, R108 ;  /* 0x00000002116c7825 */ /* 0x000fc800078e026c */
[----:B------:R-:W-:-:S04]  /*2ce0*/  IMAD.WIDE R106, R17, 0x2, R106 ;  /* 0x00000002116a7825 */ /* 0x000fc800078e026a */
[----:B------:R-:W-:-:S04]  /*2cf0*/  IMAD.WIDE R104, R17, 0x2, R104 ;  /* 0x0000000211687825 */ /* 0x000fc800078e0268 */
[----:B------:R-:W-:-:S04]  /*2d00*/  IMAD.WIDE R102, R17, 0x2, R102 ;  /* 0x0000000211667825 */ /* 0x000fc800078e0266 */
[----:B------:R-:W-:Y:S01]  /*2d10*/  IMAD.WIDE R100, R17, 0x2, R100 ;  /* 0x0000000211647825 */ /* 0x000fe200078e0264 */
[----:B-----5:R-:W-:-:S05]  /*2d20*/  IADD3 R12, R12, -0x1, RZ ;  /* 0xffffffff0c0c7810 */ /* 0x020fca0007ffe0ff */
[----:B------:R0:W-:Y:S01]  /*2d30*/  STL [R1+0x8], R12 ;  /* 0x0000080c01007387 */ /* 0x0001e20000100800 */
[----:B------:R-:W-:Y:S01]  /*2d40*/  ISETP.NE.U32.AND P0, PT, R12, RZ, PT ;  /* 0x000000ff0c00720c */ /* 0x000fe20003f05070 */
[----:B---3--:R-:W-:-:S04]  /*2d50*/  IMAD.WIDE R98, R17, 0x2, R98 ;  /* 0x0000000211627825 */ /* 0x008fc800078e0262 */
[----:B----4-:R-:W-:-:S08]  /*2d60*/  IMAD.WIDE R2, R13, 0x2, R2 ;  /* 0x000000020d027825 */ /* 0x010fd000078e0202 */
[----:B0-----:R-:W-:Y:S01]  /*2d70*/  @!P0 CALL.REL.NOINC `(.L_x_2) ;  /* 0x0000001000008944 */ /* 0x001fe20003c00000 */
[----:B------:R-:W-:Y:S05]  /*2d80*/  BRA `(.L_x_3) ;  /* 0xffffef8000007947 */ /* 0x000fea000383ffff */
.L_x_2:
[----:B------:R-:W-:Y:S02]  /*2d90*/  F2FP.PACK_AB R2, R67, R51 ;  /* 0x000000334302723e */ /* 0x000fe400000000ff */
[----:B------:R-:W-:Y:S02]  /*2da0*/  F2FP.PACK_AB R4, R79, R47 ;  /* 0x0000002f4f04723e */ /* 0x000fe400000000ff */
[----:B------:R-:W-:Y:S02]  /*2db0*/  F2FP.PACK_AB R6, R27, R31 ;  /* 0x0000001f1b06723e */ /* 0x000fe400000000ff */
[----:B------:R-:W-:Y:S02]  /*2dc0*/  F2FP.PACK_AB R8, R39, R43 ;  /* 0x0000002b2708723e */ /* 0x000fe400000000ff */
[----:B------:R-:W-:Y:S02]  /*2dd0*/  F2FP.PACK_AB R10, R65, R49 ;  /* 0x00000031410a723e */ /* 0x000fe400000000ff */
[----:B------:R-:W-:-:S02]  /*2de0*/  F2FP.PACK_AB R12, R77, R45 ;  /* 0x0000002d4d0c723e */ /* 0x000fc400000000ff */
        /* <DEDUP_REMOVED lines=26> */
.L_x_1:
[----:B--2---:R-:W2:Y:S04]  /*2f90*/  LDL.LU R18, [R1+0x10] ;  /* 0x0000100001127983 */ /* 0x004ea80000300800 */
[----:B------:R-:W3:Y:S04]  /*2fa0*/  LDL.LU R20, [R1+0x14] ;  /* 0x0000140001147983 */ /* 0x000ee80000300800 */
[----:B------:R-:W4:Y:S04]  /*2fb0*/  LDL.LU R31, [R1+0xc] ;  /* 0x00000c00011f7983 */ /* 0x000f280000300800 */
[----:B------:R-:W5:Y:S04]  /*2fc0*/  LDL.LU R29, [R1] ;  /* 0x00000000011d7983 */ /* 0x000f680000300800 */
[----:B------:R-:W1:Y:S02]  /*2fd0*/  S2R R32, SR_TID.X ;  /* 0x0000000000207919 */ /* 0x000e640000002100 */
[----:B-1----:R-:W-:-:S02]  /*2fe0*/  IMAD.SHL.U32 R0, R32, 0x40, RZ ;  /* 0x0000004020007824 */ /* 0x002fc400078e00ff */
[----:B0-----:R-:W-:-:S03]  /*2ff0*/  IMAD.SHL.U32 R19, R32, 0x4, RZ ;  /* 0x0000000420137824 */ /* 0x001fc600078e00ff */
[----:B------:R-:W-:-:S04]  /*3000*/  LOP3.LUT R0, R0, 0x3840, RZ, 0xc0, !PT ;  /* 0x0000384000007812 */ /* 0x000fc800078ec0ff */
[----:B------:R-:W-:Y:S02]  /*3010*/  LOP3.LUT R19, R0, 0x38, R19, 0xf8, !PT ;  /* 0x0000003800137812 */ /* 0x000fe400078ef813 */
[--C-:B------:R-:W-:Y:S02]  /*3020*/  SHF.R.S32.HI R21, RZ, 0x2, R32.reuse ;  /* 0x00000002ff157819 */ /* 0x100fe40000011420 */
[----:B------:R-:W-:Y:S01]  /*3030*/  SHF.R.S32.HI R28, RZ, 0x3, R32 ;  /* 0x00000003ff1c7819 */ /* 0x000fe20000011420 */
[----:B------:R-:W-:Y:S01]  /*3040*/  IMAD.MOV.U32 R54, RZ, RZ, c[0x0][0x198] ;  /* 0x00006600ff367624 */ /* 0x000fe200078e00ff */
[----:B------:R-:W-:Y:S01]  /*3050*/  BAR.SYNC.DEFER_BLOCKING 0x0 ;  /* 0x0000000000007b1d */ /* 0x000fe20000010000 */
[----:B--2---:R-:W-:-:S04]  /*3060*/  LOP3.LUT R18, R18, 0x30, RZ, 0xc0, !PT ;  /* 0x0000003012127812 */ /* 0x004fc800078ec0ff */
[----:B---3--:R-:W-:Y:S02]  /*3070*/  LOP3.LUT R22, R18, 0x780, R20, 0xf8, !PT ;  /* 0x0000078012167812 */ /* 0x008fe400078ef814 */
[----:B------:R-:W-:-:S04]  /*3080*/  SHF.R.S32.HI R20, RZ, 0x4, R32 ;  /* 0x00000004ff147819 */ /* 0x000fc80000011420 */
[----:B------:R-:W-:Y:S02]  /*3090*/  SGXT R0, R20, 0x1 ;  /* 0x000000011400781a */ /* 0x000fe40000000200 */
[----:B------:R-:W-:Y:S02]  /*30a0*/  LOP3.LUT R18, R32, 0x100, RZ, 0xc0, !PT ;  /* 0x0000010020127812 */ /* 0x000fe400078ec0ff */
[----:B------:R-:W-:-:S04]  /*30b0*/  LOP3.LUT R19, R19, 0x4040, R0, 0x78, !PT ;  /* 0x0000404013137812 */ /* 0x000fc800078e7800 */
[----:B------:R-:W-:Y:S02]  /*30c0*/  LEA.HI R19, R18, R19, RZ, 0x1f ;  /* 0x0000001312137211 */ /* 0x000fe400078ff8ff */
[----:B------:R-:W-:Y:S02]  /*30d0*/  SHF.R.U32.HI R23, RZ, 0x2, R18 ;  /* 0x00000002ff177819 */ /* 0x000fe40000011612 */
[----:B------:R-:W-:Y:S01]  /*30e0*/  LOP3.LUT R18, R19, 0x8, RZ, 0x3c, !PT ;  /* 0x0000000813127812 */ /* 0x000fe200078e3cff */
[----:B------:R4:W-:Y:S04]  /*30f0*/  STS.64 [R19], R36 ;  /* 0x0000002413007388 */ /* 0x0009e80000000a00 */
[----:B------:R-:W-:Y:S04]  /*3100*/  STS.64 [R19+0x400], R16 ;  /* 0x0004001013007388 */ /* 0x000fe80000000a00 */
[----:B------:R-:W-:Y:S04]  /*3110*/  STS.64 [R19+0x100], R24 ;  /* 0x0001001813007388 */ /* 0x000fe80000000a00 */
[----:B------:R-:W-:Y:S04]  /*3120*/  STS.64 [R19+0x500], R14 ;  /* 0x0005000e13007388 */ /* 0x000fe80000000a00 */
[----:B------:R-:W-:Y:S04]  /*3130*/  STS.64 [R19+0x200], R44 ;  /* 0x0002002c13007388 */ /* 0x000fe80000000a00 */
[----:B------:R0:W-:Y:S04]  /*3140*/  STS.64 [R19+0x600], R12 ;  /* 0x0006000c13007388 */ /* 0x0001e80000000a00 */
[----:B------:R-:W-:Y:S04]  /*3150*/  STS.64 [R19+0x300], R48 ;  /* 0x0003003013007388 */ /* 0x000fe80000000a00 */
        /* <DEDUP_REMOVED lines=8> */
[----:B------:R1:W-:Y:S01]  /*31e0*/  STS.64 [R18+0x8700], R2 ;  /* 0x0087000212007388 */ /* 0x0003e20000000a00 */
[----:B------:R-:W-:-:S02]  /*31f0*/  SGXT R20, R21, 0x1 ;  /* 0x000000011514781a */ /* 0x000fc40000000200 */
[----:B------:R-:W-:Y:S02]  /*3200*/  SGXT R21, R28, 0x1 ;  /* 0x000000011c15781a */ /* 0x000fe40000000200 */
[----:B------:R-:W-:Y:S02]  /*3210*/  LOP3.LUT R20, R23, 0x4040, R20, 0x78, !PT ;  /* 0x0000404017147812 */ /* 0x000fe400078e7814 */
[----:B------:R-:W-:-:S04]  /*3220*/  LOP3.LUT R21, R22, 0x8008, R21, 0xf8, !PT ;  /* 0x0000800816157812 */ /* 0x000fc800078ef815 */
[----:B------:R-:W-:Y:S01]  /*3230*/  LOP3.LUT R30, R21, R20, RZ, 0xfc, !PT ;  /* 0x00000014151e7212 */ /* 0x000fe200078efcff */
[----:B------:R-:W-:Y:S01]  /*3240*/  BAR.SYNC.DEFER_BLOCKING 0x0 ;  /* 0x0000000000007b1d */ /* 0x000fe20000010000 */
[----:B------:R-:W-:Y:S02]  /*3250*/  SHF.R.U32.HI R32, RZ, 0x7, R32 ;  /* 0x00000007ff207819 */ /* 0x000fe40000011620 */
[----:B------:R-:W-:Y:S02]  /*3260*/  LOP3.LUT R55, R30, 0x8, RZ, 0x3c, !PT ;  /* 0x000000081e377812 */ /* 0x000fe400078e3cff */
[----:B------:R-:W-:Y:S01]  /*3270*/  SGXT.U32 R32, R32, 0x2 ;  /* 0x000000022020781a */ /* 0x000fe20000000000 */
[----:B------:R-:W2:Y:S04]  /*3280*/  LDS.64 R2, [R30] ;  /* 0x000000001e027984 */ /* 0x000ea80000000a00 */
[----:B------:R-:W3:Y:S01]  /*3290*/  LDS.64 R6, [R55] ;  /* 0x0000000037067984 */ /* 0x000ee20000000a00 */
[----:B-----5:R-:W-:Y:S01]  /*32a0*/  LOP3.LUT R0, R29, R32, RZ, 0xfc, !PT ;  /* 0x000000201d007212 */ /* 0x020fe200078efcff */
[C---:B----4-:R-:W-:Y:S01]  /*32b0*/  IMAD R37, R31.reuse, c[0x0][0x194], RZ ;  /* 0x000065001f257a24 */ /* 0x050fe200078e02ff */
[----:B------:R-:W-:Y:S01]  /*32c0*/  ISETP.GE.AND P0, PT, R31, c[0x0][0x178], PT ;  /* 0x00005e001f007a0c */ /* 0x000fe20003f06270 */
[----:B------:R-:W4:Y:S01]  /*32d0*/  LDS.64 R4, [R30+0x800] ;  /* 0x000800001e047984 */ /* 0x000f220000000a00 */
[--C-:B0-----:R-:W-:Y:S01]  /*32e0*/  LOP3.LUT R12, R29, 0x4, R32.reuse, 0xfe, !PT ;  /* 0x000000041d0c7812 */ /* 0x101fe200078efe20 */
[C---:B------:R-:W-:Y:S01]  /*32f0*/  IMAD R57, R0.reuse, c[0x0][0x198], RZ ;  /* 0x0000660000397a24 */ /* 0x040fe200078e02ff */
[----:B------:R-:W-:Y:S01]  /*3300*/  ISETP.LT.AND P2, PT, R0, c[0x0][0x17c], !P0 ;  /* 0x00005f0000007a0c */ /* 0x000fe20004741270 */
[----:B------:R-:W0:Y:S01]  /*3310*/  LDS.64 R10, [R55+0x800] ;  /* 0x00080000370a7984 */ /* 0x000e220000000a00 */
[----:B------:R-:W-:Y:S01]  /*3320*/  LEA R36, P1, R37, c[0x0][0x170], 0x1 ;  /* 0x00005c0025247a11 */ /* 0x000fe200078208ff */
[----:B------:R-:W-:Y:S01]  /*3330*/  IMAD R17, R12, c[0x0][0x198], RZ ;  /* 0x000066000c117a24 */ /* 0x000fe200078e02ff */
[----:B------:R-:W-:Y:S01]  /*3340*/  LOP3.LUT R15, R29, 0x8, R32, 0xfe, !PT ;  /* 0x000000081d0f7812 */ /* 0x000fe200078efe20 */
[----:B------:R-:W5:Y:S01]  /*3350*/  LDS.64 R8, [R30+0x1000] ;  /* 0x001000001e087984 */ /* 0x000f620000000a00 */
[----:B------:R-:W-:-:S02]  /*3360*/  LEA.HI.X.SX32 R37, R37, c[0x0][0x174], 0x1, P1 ;  /* 0x00005d0025257a11 */ /* 0x000fc400008f0eff */
[-C--:B-1----:R-:W-:Y:S01]  /*3370*/  LEA R18, P3, R57, R36.reuse, 0x1 ;  /* 0x0000002439127211 */ /* 0x082fe200078608ff */
[----:B------:R-:W-:Y:S01]  /*3380*/  IMAD R23, R15, c[0x0][0x198], RZ ;  /* 0x000066000f177a24 */ /* 0x000fe200078e02ff */
[--C-:B------:R-:W-:Y:S02]  /*3390*/  LOP3.LUT R21, R29, 0x20, R32.reuse, 0xfe, !PT ;  /* 0x000000201d157812 */ /* 0x100fe400078efe20 */
[-C--:B------:R-:W-:Y:S02]  /*33a0*/  LEA.HI.X.SX32 R19, R57, R37.reuse, 0x1, P3 ;  /* 0x0000002539137211 */ /* 0x080fe400018f0eff */
[----:B------:R-:W-:Y:S02]  /*33b0*/  LOP3.LUT R14, R29, 0xc, R32, 0xfe, !PT ;  /* 0x0000000c1d0e7812 */ /* 0x000fe400078efe20 */
[----:B------:R-:W-:Y:S02]  /*33c0*/  ISETP.LT.AND P1, PT, R12, c[0x0][0x17c], !P0 ;  /* 0x00005f000c007a0c */ /* 0x000fe40004721270 */
[----:B------:R-:W-:Y:S01]  /*33d0*/  LEA R20, P4, R17, R36, 0x1 ;  /* 0x0000002411147211 */ /* 0x000fe200078808ff */
[----:B------:R-:W1:Y:S01]  /*33e0*/  LDS.64 R12, [R55+0x1000] ;  /* 0x00100000370c7984 */ /* 0x000e620000000a00 */
[----:B------:R-:W-:Y:S01]  /*33f0*/  ISETP.LT.AND P5, PT, R21, c[0x0][0x17c], !P0 ;  /* 0x00005f0015007a0c */ /* 0x000fe200047a1270 */
[----:B------:R-:W-:Y:S01]  /*3400*/  IMAD R25, R14, c[0x0][0x198], RZ ;  /* 0x000066000e197a24 */ /* 0x000fe200078e02ff */
[----:B------:R-:W-:-:S02]  /*3410*/  LEA.HI.X.SX32 R21, R17, R37, 0x1, P4 ;  /* 0x0000002511157211 */ /* 0x000fc400020f0eff */
[----:B------:R-:W-:Y:S02]  /*3420*/  LOP3.LUT R16, R29, 0x10, R32, 0xfe, !PT ;  /* 0x000000101d107812 */ /* 0x000fe400078efe20 */
[----:B------:R-:W-:Y:S02]  /*3430*/  ISETP.LT.AND P3, PT, R15, c[0x0][0x17c], !P0 ;  /* 0x00005f000f007a0c */ /* 0x000fe40004761270 */
[----:B------:R-:W-:Y:S01]  /*3440*/  LEA R22, P4, R23, R36, 0x1 ;  /* 0x0000002417167211 */ /* 0x000fe200078808ff */
[----:B--2---:R-:W-:Y:S01]  /*3450*/  @P2 STG.E.U16 [R18.64], R2 ;  /* 0x0000000212002986 */ /* 0x004fe2000c101506 */
[----:B------:R-:W-:-:S03]  /*3460*/  ISETP.LT.AND P2, PT, R14, c[0x0][0x17c], !P0 ;  /* 0x00005f000e007a0c */ /* 0x000fc60004741270 */
[----:B------:R-:W2:Y:S01]  /*3470*/  LDS.64 R14, [R30+0x1800] ;  /* 0x001800001e0e7984 */ /* 0x000ea20000000a00 */
[C-C-:B------:R-:W-:Y:S02]  /*3480*/  LOP3.LUT R27, R29.reuse, 0x14, R32.reuse, 0xfe, !PT ;  /* 0x000000141d1b7812 */ /* 0x140fe400078efe20 */
[C-C-:B------:R-:W-:Y:S02]  /*3490*/  LOP3.LUT R28, R29.reuse, 0x18, R32.reuse, 0xfe, !PT ;  /* 0x000000181d1c7812 */ /* 0x140fe400078efe20 */
[C-C-:B------:R-:W-:Y:S02]  /*34a0*/  LOP3.LUT R31, R29.reuse, 0x1c, R32.reuse, 0xfe, !PT ;  /* 0x0000001c1d1f7812 */ /* 0x140fe400078efe20 */
[C-C-:B------:R-:W-:Y:S02]  /*34b0*/  LOP3.LUT R60, R29.reuse, 0x24, R32.reuse, 0xfe, !PT ;  /* 0x000000241d3c7812 */ /* 0x140fe400078efe20 */
[C-C-:B------:R-:W-:Y:S02]  /*34c0*/  LOP3.LUT R59, R29.reuse, 0x28, R32.reuse, 0xfe, !PT ;  /* 0x000000281d3b7812 */ /* 0x140fe400078efe20 */
[----:B------:R-:W-:-:S02]  /*34d0*/  LOP3.LUT R58, R29, 0x2c, R32, 0xfe, !PT ;  /* 0x0000002c1d3a7812 */ /* 0x000fc400078efe20 */
        /* <DEDUP_REMOVED lines=51> */
[----:B------:R-:W-:Y:S01]  /*3810*/  LOP3.LUT R53, R29, 0xfc, R32, 0xfe, !PT ;  /* 0x000000fc1d357812 */ /* 0x000fe200078efe20 */
[C---:B------:R-:W-:Y:S01]  /*3820*/  IMAD R29, R16.reuse, c[0x0][0x198], RZ ;  /* 0x00006600101d7a24 */ /* 0x040fe200078e02ff */
[----:B------:R-:W-:Y:S01]  /*3830*/  LEA.HI.X.SX32 R23, R23, R37, 0x1, P4 ;  /* 0x0000002517177211 */ /* 0x000fe200020f0eff */
[----:B------:R-:W-:Y:S01]  /*3840*/  LDS.64 R18, [R30+0x2000] ;  /* 0x002000001e127984 */ /* 0x000fe20000000a00 */
[----:B------:R-:W-:-:S03]  /*3850*/  ISETP.LT.AND P4, PT, R16, c[0x0][0x17c], !P0 ;  /* 0x00005f0010007a0c */ /* 0x000fc60004781270 */
[----:B------:R-:W2:Y:S04]  /*3860*/  LDS.64 R16, [R55+0x1800] ;  /* 0x0018000037107984 */ /* 0x000ea80000000a00 */
[----:B---3--:R-:W-:Y:S01]  /*3870*/  @P1 STG.E.U16 [R20.64], R6 ;  /* 0x0000000614001986 */ /* 0x008fe2000c101506 */
[-C--:B------:R-:W-:Y:S01]  /*3880*/  LEA R24, P1, R25, R36.reuse, 0x1 ;  /* 0x0000002419187211 */ /* 0x080fe200078208ff */
[----:B------:R-:W-:Y:S01]  /*3890*/  IMAD R32, R27, c[0x0][0x198], RZ ;  /* 0x000066001b207a24 */ /* 0x000fe200078e02ff */
[----:B------:R-:W-:Y:S01]  /*38a0*/  LEA R26, P6, R29, R36, 0x1 ;  /* 0x000000241d1a7211 */ /* 0x000fe200078c08ff */
[----:B------:R-:W-:Y:S01]  /*38b0*/  IMAD R33, R28, c[0x0][0x198], RZ ;  /* 0x000066001c217a24 */ /* 0x000fe200078e02ff */
[----:B------:R-:W-:Y:S01]  /*38c0*/  LEA.HI.X.SX32 R25, R25, R37, 0x1, P1 ;  /* 0x0000002519197211 */ /* 0x000fe200008f0eff */
[----:B----4-:R-:W-:Y:S01]  /*38d0*/  @P3 STG.E.U16 [R22.64], R4 ;  /* 0x0000000416003986 */ /* 0x010fe2000c101506 */
[----:B------:R-:W-:-:S02]  /*38e0*/  ISETP.LT.AND P3, PT, R27, c[0x0][0x17c], !P0 ;  /* 0x00005f001b007a0c */ /* 0x000fc40004761270 */
[----:B------:R-:W-:Y:S01]  /*38f0*/  ISETP.LT.AND P1, PT, R28, c[0x0][0x17c], !P0 ;  /* 0x00005f001c007a0c */ /* 0x000fe20004721270 */
[----:B0-----:R-:W-:Y:S01]  /*3900*/  @P2 STG.E.U16 [R24.64], R10 ;  /* 0x0000000a18002986 */ /* 0x001fe2000c101506 */
[-C--:B------:R-:W-:Y:S02]  /*3910*/  LEA.HI.X.SX32 R27, R29, R37.reuse, 0x1, P6 ;  /* 0x000000251d1b7211 */ /* 0x080fe400030f0eff */
[C---:B------:R-:W-:Y:S01]  /*3920*/  LEA R28, P2, R32.reuse, R36, 0x1 ;  /* 0x00000024201c7211 */ /* 0x040fe200078408ff */
[----:B------:R-:W0:Y:S04]  /*3930*/  LDS.64 R20, [R55+0x2000] ;  /* 0x0020000037147984 */ /* 0x000e280000000a00 */
[----:B------:R-:W3:Y:S01]  /*3940*/  LDS.64 R22, [R30+0x2800] ;  /* 0x002800001e167984 */ /* 0x000ee20000000a00 */
[----:B------:R-:W-:-:S02]  /*3950*/  LEA.HI.X.SX32 R29, R32, R37, 0x1, P2 ;  /* 0x00000025201d7211 */ /* 0x000fc400010f0eff */
[C---:B------:R-:W-:Y:S01]  /*3960*/  ISETP.LT.AND P2, PT, R31.reuse, c[0x0][0x17c], !P0 ;  /* 0x00005f001f007a0c */ /* 0x040fe20004741270 */
[----:B-----5:R-:W-:Y:S01]  /*3970*/  @P4 STG.E.U16 [R26.64], R8 ;  /* 0x000000081a004986 */ /* 0x020fe2000c101506 */
[----:B------:R-:W-:Y:S01]  /*3980*/  IMAD R31, R31, c[0x0][0x198], RZ ;  /* 0x000066001f1f7a24 */ /* 0x000fe200078e02ff */
[CC--:B------:R-:W-:Y:S02]  /*3990*/  LEA R32, P4, R33.reuse, R36.reuse, 0x1 ;  /* 0x0000002421207211 */ /* 0x0c0fe400078808ff */
[----:B------:R-:W4:Y:S02]  /*39a0*/  LDS.64 R24, [R55+0x2800] ;  /* 0x0028000037187984 */ /* 0x000f240000000a00 */
[----:B------:R-:W-:Y:S02]  /*39b0*/  LEA.HI.X.SX32 R33, R33, R37, 0x1, P4 ;  /* 0x0000002521217211 */ /* 0x000fe400020f0eff */
[----:B-1----:R-:W-:Y:S01]  /*39c0*/  @P3 STG.E.U16 [R28.64], R12 ;  /* 0x0000000c1c003986 */ /* 0x002fe2000c101506 */
[----:B------:R-:W-:Y:S01]  /*39d0*/  LEA R62, P6, R31, R36, 0x1 ;  /* 0x000000241f3e7211 */ /* 0x000fe200078c08ff */
[----:B------:R-:W-:-:S02]  /*39e0*/  IMAD R57, R54, 0x20, R57 ;  /* 0x0000002036397824 */ /* 0x000fc400078e0239 */
[----:B------:R-:W1:Y:S04]  /*39f0*/  LDS.64 R26, [R30+0x3000] ;  /* 0x003000001e1a7984 */ /* 0x000e680000000a00 */
[----:B------:R-:W5:Y:S01]  /*3a00*/  LDS.64 R28, [R55+0x3000] ;  /* 0x00300000371c7984 */ /* 0x000f620000000a00 */
[-C--:B------:R-:W-:Y:S01]  /*3a10*/  LEA.HI.X.SX32 R63, R31, R37.reuse, 0x1, P6 ;  /* 0x000000251f3f7211 */ /* 0x080fe200030f0eff */
[----:B------:R-:W-:Y:S02]  /*3a20*/  IMAD R95, R54, 0x4, R57 ;  /* 0x00000004365f7824 */ /* 0x000fe400078e0239 */
[----:B--2---:R-:W-:Y:S01]  /*3a30*/  @P1 STG.E.U16 [R32.64], R14 ;  /* 0x0000000e20001986 */ /* 0x004fe2000c101506 */
[----:B------:R-:W-:Y:S02]  /*3a40*/  ISETP.LT.AND P1, PT, R58, c[0x0][0x17c], !P0 ;  /* 0x00005f003a007a0c */ /* 0x000fe40004721270 */
[----:B------:R-:W-:Y:S01]  /*3a50*/  LEA R58, P6, R57, R36, 0x1 ;  /* 0x00000024393a7211 */ /* 0x000fe200078c08ff */
[----:B------:R2:W-:Y:S01]  /*3a60*/  @P2 STG.E.U16 [R62.64], R16 ;  /* 0x000000103e002986 */ /* 0x0005e2000c101506 */
[----:B------:R-:W-:Y:S01]  /*3a70*/  ISETP.LT.AND P3, PT, R59, c[0x0][0x17c], !P0 ;  /* 0x00005f003b007a0c */ /* 0x000fe20004761270 */
[----:B------:R-:W-:Y:S01]  /*3a80*/  IMAD R97, R54, 0x4, R95 ;  /* 0x0000000436617824 */ /* 0x000fe200078e025f */
[----:B------:R-:W-:Y:S01]  /*3a90*/  LEA.HI.X.SX32 R59, R57, R37, 0x1, P6 ;  /* 0x00000025393b7211 */ /* 0x000fe200030f0eff */
[----:B------:R-:W1:Y:S01]  /*3aa0*/  LDS.64 R30, [R30+0x3800] ;  /* 0x003800001e1e7984 */ /* 0x000e620000000a00 */
[----:B------:R-:W-:-:S02]  /*3ab0*/  ISETP.LT.AND P2, PT, R56, c[0x0][0x17c], !P0 ;  /* 0x00005f0038007a0c */ /* 0x000fc40004741270 */
[CC--:B------:R-:W-:Y:S02]  /*3ac0*/  LEA R56, P6, R95.reuse, R36.reuse, 0x1 ;  /* 0x000000245f387211 */ /* 0x0c0fe400078c08ff */
[----:B------:R-:W-:Y:S01]  /*3ad0*/  ISETP.LT.AND P4, PT, R60, c[0x0][0x17c], !P0 ;  /* 0x00005f003c007a0c */ /* 0x000fe20004781270 */
[----:B------:R0:W5:Y:S01]  /*3ae0*/  LDS.64 R32, [R55+0x3800] ;  /* 0x0038000037207984 */ /* 0x0001620000000a00 */
[-C--:B------:R-:W-:Y:S01]  /*3af0*/  LEA.HI.X.SX32 R57, R95, R37.reuse, 0x1, P6 ;  /* 0x000000255f397211 */ /* 0x080fe200030f0eff */
[C---:B--2---:R-:W-:Y:S01]  /*3b00*/  IMAD R63, R54.reuse, 0x4, R97 ;  /* 0x00000004363f7824 */ /* 0x044fe200078e0261 */
[----:B------:R-:W-:Y:S01]  /*3b10*/  LEA R60, P6, R97, R36, 0x1 ;  /* 0x00000024613c7211 */ /* 0x000fe200078c08ff */
[----:B------:R2:W-:Y:S01]  /*3b20*/  @P5 STG.E.U16 [R58.64], R18 ;  /* 0x000000123a005986 */ /* 0x0005e2000c101506 */
[----:B------:R-:W-:Y:S01]  /*3b30*/  ISETP.LT.AND P5, PT, R61, c[0x0][0x17c], !P0 ;  /* 0x00005f003d007a0c */ /* 0x000fe200047a1270 */
[----:B------:R-:W-:Y:S01]  /*3b40*/  IMAD R95, R54, 0x4, R63 ;  /* 0x00000004365f7824 */ /* 0x000fe200078e023f */
[----:B------:R-:W-:-:S02]  /*3b50*/  LEA.HI.X.SX32 R61, R97, R37, 0x1, P6 ;  /* 0x00000025613d7211 */ /* 0x000fc400030f0eff */
[----:B------:R-:W-:Y:S01]  /*3b60*/  LEA R62, P6, R63, R36, 0x1 ;  /* 0x000000243f3e7211 */ /* 0x000fe200078c08ff */
[----:B0-----:R-:W-:-:S03]  /*3b70*/  IMAD R55, R54, 0x4, R95 ;  /* 0x0000000436377824 */ /* 0x001fc600078e025f */
[-C--:B------:R-:W-:Y:S02]  /*3b80*/  LEA.HI.X.SX32 R63, R63, R37.reuse, 0x1, P6 ;  /* 0x000000253f3f7211 */ /* 0x080fe400030f0eff */
[CC--:B--2---:R-:W-:Y:S01]  /*3b90*/  LEA R58, P6, R95.reuse, R36.reuse, 0x1 ;  /* 0x000000245f3a7211 */ /* 0x0c4fe200078c08ff */
[----:B------:R0:W-:Y:S03]  /*3ba0*/  @P4 STG.E.U16 [R56.64], R20 ;  /* 0x0000001438004986 */ /* 0x0001e6000c101506 */
[-C--:B------:R-:W-:Y:S01]  /*3bb0*/  LEA.HI.X.SX32 R59, R95, R37.reuse, 0x1, P6 ;  /* 0x000000255f3b7211 */ /* 0x080fe200030f0eff */
[----:B---3--:R2:W-:Y:S01]  /*3bc0*/  @P3 STG.E.U16 [R60.64], R22 ;  /* 0x000000163c003986 */ /* 0x0085e2000c101506 */
[----:B------:R-:W-:Y:S01]  /*3bd0*/  ISETP.LT.AND P3, PT, R93, c[0x0][0x17c], !P0 ;  /* 0x00005f005d007a0c */ /* 0x000fe20004761270 */
[C---:B------:R-:W-:Y:S01]  /*3be0*/  IMAD R93, R54.reuse, 0x4, R55 ;  /* 0x00000004365d7824 */ /* 0x040fe200078e0237 */
[CC--:B0-----:R-:W-:Y:S01]  /*3bf0*/  LEA R56, P6, R55.reuse, R36.reuse, 0x1 ;  /* 0x0000002437387211 */ /* 0x0c1fe200078c08ff */
[----:B----4-:R0:W-:Y:S03]  /*3c00*/  @P1 STG.E.U16 [R62.64], R24 ;  /* 0x000000183e001986 */ /* 0x0101e6000c101506 */
[----:B------:R-:W-:Y:S01]  /*3c10*/  LEA.HI.X.SX32 R57, R55, R37, 0x1, P6 ;  /* 0x0000002537397211 */ /* 0x000fe200030f0eff */
[----:B------:R-:W-:Y:S01]  /*3c20*/  IMAD R55, R54, 0x4, R93 ;  /* 0x0000000436377824 */ /* 0x000fe200078e025d */
[----:B--2---:R-:W-:Y:S01]  /*3c30*/  LEA R60, P6, R93, R36, 0x1 ;  /* 0x000000245d3c7211 */ /* 0x004fe200078c08ff */
[----:B-1----:R1:W-:Y:S01]  /*3c40*/  @P2 STG.E.U16 [R58.64], R26 ;  /* 0x0000001a3a002986 */ /* 0x0023e2000c101506 */
[----:B------:R-:W-:-:S02]  /*3c50*/  ISETP.LT.AND P4, PT, R94, c[0x0][0x17c], !P0 ;  /* 0x00005f005e007a0c */ /* 0x000fc40004781270 */
[-C--:B------:R-:W-:Y:S01]  /*3c60*/  LEA.HI.X.SX32 R61, R93, R37.reuse, 0x1, P6 ;  /* 0x000000255d3d7211 */ /* 0x080fe200030f0eff */
[----:B-----5:R2:W-:Y:S01]  /*3c70*/  @P5 STG.E.U16 [R56.64], R28 ;  /* 0x0000001c38005986 */ /* 0x0205e2000c101506 */
[----:B------:R-:W-:Y:S01]  /*3c80*/  ISETP.LT.AND P5, PT, R89, c[0x0][0x17c], !P0 ;  /* 0x00005f0059007a0c */ /* 0x000fe200047a1270 */
[----:B------:R-:W-:Y:S01]  /*3c90*/  IMAD R89, R54, 0x4, R55 ;  /* 0x0000000436597824 */ /* 0x000fe200078e0237 */
[CC--:B0-----:R-:W-:Y:S02]  /*3ca0*/  LEA R62, P6, R55.reuse, R36.reuse, 0x1 ;  /* 0x00000024373e7211 */ /* 0x0c1fe400078c08ff */
[----:B------:R-:W-:Y:S02]  /*3cb0*/  ISETP.LT.AND P1, PT, R92, c[0x0][0x17c], !P0 ;  /* 0x00005f005c007a0c */ /* 0x000fe40004721270 */
[----:B------:R-:W-:Y:S01]  /*3cc0*/  LEA.HI.X.SX32 R63, R55, R37, 0x1, P6 ;  /* 0x00000025373f7211 */ /* 0x000fe200030f0eff */
[----:B------:R-:W-:Y:S01]  /*3cd0*/  IMAD R55, R54, 0x4, R89 ;  /* 0x0000000436377824 */ /* 0x000fe200078e0259 */
[----:B-1----:R-:W-:-:S04]  /*3ce0*/  LEA R58, P6, R89, R36, 0x1 ;  /* 0x00000024593a7211 */ /* 0x002fc800078c08ff */
[-C--:B------:R-:W-:Y:S01]  /*3cf0*/  LEA.HI.X.SX32 R59, R89, R37.reuse, 0x1, P6 ;  /* 0x00000025593b7211 */ /* 0x080fe200030f0eff */
[----:B------:R-:W-:Y:S01]  /*3d00*/  IMAD R89, R54, 0x4, R55 ;  /* 0x0000000436597824 */ /* 0x000fe200078e0237 */
[CC--:B--2---:R-:W-:Y:S01]  /*3d10*/  LEA R56, P6, R55.reuse, R36.reuse, 0x1 ;  /* 0x0000002437387211 */ /* 0x0c4fe200078c08ff */
[----:B------:R0:W-:Y:S01]  /*3d20*/  @P4 STG.E.U16 [R60.64], R30 ;  /* 0x0000001e3c004986 */ /* 0x0001e2000c101506 */
[----:B------:R-:W-:Y:S02]  /*3d30*/  PRMT R2, R2, 0x7632, R2 ;  /* 0x0000763202027816 */ /* 0x000fe40000000002 */
[----:B------:R-:W-:Y:S01]  /*3d40*/  LEA.HI.X.SX32 R57, R55, R37, 0x1, P6 ;  /* 0x0000002537397211 */ /* 0x000fe200030f0eff */
[----:B------:R-:W-:Y:S01]  /*3d50*/  IMAD R55, R54, 0x4, R89 ;  /* 0x0000000436377824 */ /* 0x000fe200078e0259 */
[----:B------:R-:W-:Y:S01]  /*3d60*/  ISETP.LT.AND P2, PT, R91, c[0x0][0x17c], !P0 ;  /* 0x00005f005b007a0c */ /* 0x000fe20004741270 */
[----:B------:R1:W-:Y:S01]  /*3d70*/  @P3 STG.E.U16 [R62.64], R32 ;  /* 0x000000203e003986 */ /* 0x0003e2000c101506 */
[----:B0-----:R-:W-:-:S03]  /*3d80*/  LEA R60, P6, R89, R36, 0x1 ;  /* 0x00000024593c7211 */ /* 0x001fc600078c08ff */
[----:B------:R0:W-:Y:S01]  /*3d90*/  @P1 STG.E.U16 [R58.64], R2 ;  /* 0x000000023a001986 */ /* 0x0001e2000c101506 */
[----:B------:R-:W-:Y:S01]  /*3da0*/  ISETP.LT.AND P1, PT, R87, c[0x0][0x17c], !P0 ;  /* 0x00005f0057007a0c */ /* 0x000fe20004721270 */
[----:B------:R-:W-:Y:S01]  /*3db0*/  IMAD R87, R54, 0x4, R55 ;  /* 0x0000000436577824 */ /* 0x000fe200078e0237 */
[-C--:B------:R-:W-:Y:S02]  /*3dc0*/  LEA.HI.X.SX32 R61, R89, R37.reuse, 0x1, P6 ;  /* 0x00000025593d7211 */ /* 0x080fe400030f0eff */
[C---:B-1----:R-:W-:Y:S02]  /*3dd0*/  LEA R62, P6, R55.reuse, R36, 0x1 ;  /* 0x00000024373e7211 */ /* 0x042fe400078c08ff */
[----:B------:R-:W-:Y:S02]  /*3de0*/  PRMT R28, R6, 0x7632, R28 ;  /* 0x00007632061c7816 */ /* 0x000fe4000000001c */
[----:B------:R-:W-:Y:S02]  /*3df0*/  PRMT R30, R4, 0x7632, R30 ;  /* 0x00007632041e7816 */ /* 0x000fe4000000001e */
[----:B------:R-:W-:Y:S01]  /*3e00*/  LEA.HI.X.SX32 R63, R55, R37, 0x1, P6 ;  /* 0x00000025373f7211 */ /* 0x000fe200030f0eff */
[----:B------:R-:W-:Y:S01]  /*3e10*/  IMAD R55, R54, 0x4, R87 ;  /* 0x0000000436377824 */ /* 0x000fe200078e0257 */
[----:B------:R-:W-:-:S02]  /*3e20*/  ISETP.LT.AND P4, PT, R90, c[0x0][0x17c], !P0 ;  /* 0x00005f005a007a0c */ /* 0x000fc40004781270 */
[C---:B0-----:R-:W-:Y:S02]  /*3e30*/  LEA R58, P6, R87.reuse, R36, 0x1 ;  /* 0x00000024573a7211 */ /* 0x041fe400078c08ff */
[----:B------:R-:W-:Y:S01]  /*3e40*/  ISETP.LT.AND P3, PT, R88, c[0x0][0x17c], !P0 ;  /* 0x00005f0058007a0c */ /* 0x000fe20004761270 */
[----:B------:R0:W-:Y:S01]  /*3e50*/  @P2 STG.E.U16 [R56.64], R28 ;  /* 0x0000001c38002986 */ /* 0x0001e2000c101506 */
[----:B------:R-:W-:-:S03]  /*3e60*/  LEA.HI.X.SX32 R59, R87, R37, 0x1, P6 ;  /* 0x00000025573b7211 */ /* 0x000fc600030f0eff */
[----:B------:R1:W-:Y:S01]  /*3e70*/  @P5 STG.E.U16 [R60.64], R30 ;  /* 0x0000001e3c005986 */ /* 0x0003e2000c101506 */
[----:B------:R-:W-:Y:S02]  /*3e80*/  PRMT R10, R10, 0x7632, R10 ;  /* 0x000076320a0a7816 */ /* 0x000fe4000000000a */
[----:B------:R-:W-:Y:S02]  /*3e90*/  PRMT R8, R8, 0x7632, R8 ;  /* 0x0000763208087816 */ /* 0x000fe40000000008 */
[----:B0-----:R-:W-:Y:S01]  /*3ea0*/  LEA R56, P6, R55, R36, 0x1 ;  /* 0x0000002437387211 */ /* 0x001fe200078c08ff */
[----:B-1----:R-:W-:-:S03]  /*3eb0*/  IMAD R61, R54, 0x4, R55 ;  /* 0x00000004363d7824 */ /* 0x002fc600078e0237 */
[-C--:B------:R-:W-:Y:S02]  /*3ec0*/  LEA.HI.X.SX32 R57, R55, R37.reuse, 0x1, P6 ;  /* 0x0000002537397211 */ /* 0x080fe400030f0eff */
[----:B------:R-:W-:Y:S01]  /*3ed0*/  ISETP.LT.AND P2, PT, R86, c[0x0][0x17c], !P0 ;  /* 0x00005f0056007a0c */ /* 0x000fe20004741270 */
[----:B------:R-:W-:Y:S01]  /*3ee0*/  IMAD R55, R54, 0x4, R61 ;  /* 0x0000000436377824 */ /* 0x000fe200078e023d */
[C---:B------:R-:W-:Y:S01]  /*3ef0*/  LEA R60, P6, R61.reuse, R36, 0x1 ;  /* 0x000000243d3c7211 */ /* 0x040fe200078c08ff */
[----:B------:R0:W-:Y:S03]  /*3f00*/  @P4 STG.E.U16 [R62.64], R10 ;  /* 0x0000000a3e004986 */ /* 0x0001e6000c101506 */
[----:B------:R-:W-:Y:S01]  /*3f10*/  LEA.HI.X.SX32 R61, R61, R37, 0x1, P6 ;  /* 0x000000253d3d7211 */ /* 0x000fe200030f0eff */
[----:B------:R1:W-:Y:S01]  /*3f20*/  @P3 STG.E.U16 [R58.64], R8 ;  /* 0x000000083a003986 */ /* 0x0003e2000c101506 */
[----:B------:R-:W-:-:S02]  /*3f30*/  PRMT R28, R12, 0x7632, R28 ;  /* 0x000076320c1c7816 */ /* 0x000fc4000000001c */
[----:B------:R-:W-:Y:S02]  /*3f40*/  PRMT R30, R14, 0x7632, R30 ;  /* 0x000076320e1e7816 */ /* 0x000fe4000000001e */
[----:B0-----:R-:W-:Y:S01]  /*3f50*/  LEA R62, P6, R55, R36, 0x1 ;  /* 0x00000024373e7211 */ /* 0x001fe200078c08ff */
[----:B-1----:R-:W-:-:S03]  /*3f60*/  IMAD R59, R54, 0x4, R55 ;  /* 0x00000004363b7824 */ /* 0x002fc600078e0237 */
[-C--:B------:R-:W-:Y:S02]  /*3f70*/  LEA.HI.X.SX32 R63, R55, R37.reuse, 0x1, P6 ;  /* 0x00000025373f7211 */ /* 0x080fe400030f0eff */
[----:B------:R-:W-:Y:S01]  /*3f80*/  ISETP.LT.AND P5, PT, R85, c[0x0][0x17c], !P0 ;  /* 0x00005f0055007a0c */ /* 0x000fe200047a1270 */
[----:B------:R-:W-:Y:S01]  /*3f90*/  IMAD R55, R54, 0x4, R59 ;  /* 0x0000000436377824 */ /* 0x000fe200078e023b */
[C---:B------:R-:W-:Y:S01]  /*3fa0*/  LEA R58, P6, R59.reuse, R36, 0x1 ;  /* 0x000000243b3a7211 */ /* 0x040fe200078c08ff */
[----:B------:R0:W-:Y:S01]  /*3fb0*/  @P1 STG.E.U16 [R56.64], R28 ;  /* 0x0000001c38001986 */ /* 0x0001e2000c101506 */
[----:B------:R-:W-:Y:S02]  /*3fc0*/  ISETP.LT.AND P4, PT, R84, c[0x0][0x17c], !P0 ;  /* 0x00005f0054007a0c */ /* 0x000fe40004781270 */
[----:B------:R-:W-:Y:S01]  /*3fd0*/  LEA.HI.X.SX32 R59, R59, R37, 0x1, P6 ;  /* 0x000000253b3b7211 */ /* 0x000fe200030f0eff */
[----:B------:R1:W-:Y:S01]  /*3fe0*/  @P2 STG.E.U16 [R60.64], R30 ;  /* 0x0000001e3c002986 */ /* 0x0003e2000c101506 */
[----:B------:R-:W-:Y:S01]  /*3ff0*/  ISETP.LT.AND P2, PT, R81, c[0x0][0x17c], !P0 ;  /* 0x00005f0051007a0c */ /* 0x000fe20004741270 */
[----:B------:R-:W-:Y:S01]  /*4000*/  IMAD R81, R54, 0x4, R55 ;  /* 0x0000000436517824 */ /* 0x000fe200078e0237 */
[----:B------:R-:W-:-:S02]  /*4010*/  PRMT R16, R16, 0x7632, R16 ;  /* 0x0000763210107816 */ /* 0x000fc40000000010 */
[CC--:B0-----:R-:W-:Y:S02]  /*4020*/  LEA R56, P6, R55.reuse, R36.reuse, 0x1 ;  /* 0x0000002437387211 */ /* 0x0c1fe400078c08ff */
[----:B------:R-:W-:Y:S02]  /*4030*/  PRMT R18, R18, 0x7632, R18 ;  /* 0x0000763212127816 */ /* 0x000fe40000000012 */
[-C--:B------:R-:W-:Y:S01]  /*4040*/  LEA.HI.X.SX32 R57, R55, R37.reuse, 0x1, P6 ;  /* 0x0000002537397211 */ /* 0x080fe200030f0eff */
[----:B------:R-:W-:Y:S01]  /*4050*/  IMAD R55, R54, 0x4, R81 ;  /* 0x0000000436377824 */ /* 0x000fe200078e0251 */
[----:B------:R-:W-:Y:S02]  /*4060*/  ISETP.LT.AND P3, PT, R83, c[0x0][0x17c], !P0 ;  /* 0x00005f0053007a0c */ /* 0x000fe40004761270 */
[C---:B-1----:R-:W-:Y:S02]  /*4070*/  LEA R60, P6, R81.reuse, R36, 0x1 ;  /* 0x00000024513c7211 */ /* 0x042fe400078c08ff */
        /* <DEDUP_REMOVED lines=8> */
[-C--:B------:R-:W-:Y:S01]  /*4100*/  LEA.HI.X.SX32 R63, R55, R37.reuse, 0x1, P6 ;  /* 0x00000025373f7211 */ /* 0x080fe200030f0eff */
[----:B------:R-:W-:Y:S01]  /*4110*/  IMAD R55, R54, 0x4, R59 ;  /* 0x0000000436377824 */ /* 0x000fe200078e023b */
[C---:B------:R-:W-:Y:S01]  /*4120*/  LEA R58, P6, R59.reuse, R36, 0x1 ;  /* 0x000000243b3a7211 */ /* 0x040fe200078c08ff */
[----:B------:R0:W-:Y:S01]  /*4130*/  @P3 STG.E.U16 [R56.64], R28 ;  /* 0x0000001c38003986 */ /* 0x0001e2000c101506 */
[----:B------:R-:W-:Y:S02]  /*4140*/  ISETP.LT.AND P5, PT, R80, c[0x0][0x17c], !P0 ;  /* 0x00005f0050007a0c */ /* 0x000fe400047a1270 */
[----:B------:R-:W-:Y:S01]  /*4150*/  LEA.HI.X.SX32 R59, R59, R37, 0x1, P6 ;  /* 0x000000253b3b7211 */ /* 0x000fe200030f0eff */
[----:B------:R1:W-:Y:S01]  /*4160*/  @P1 STG.E.U16 [R60.64], R30 ;  /* 0x0000001e3c001986 */ /* 0x0003e2000c101506 */
[----:B------:R-:W-:Y:S02]  /*4170*/  ISETP.LT.AND P4, PT, R79, c[0x0][0x17c], !P0 ;  /* 0x00005f004f007a0c */ /* 0x000fe40004781270 */
[----:B------:R-:W-:-:S02]  /*4180*/  PRMT R24, R24, 0x7632, R24 ;  /* 0x0000763218187816 */ /* 0x000fc40000000018 */
[----:B0-----:R-:W-:Y:S01]  /*4190*/  LEA R56, P6, R55, R36, 0x1 ;  /* 0x0000002437387211 */ /* 0x001fe200078c08ff */
[----:B-1----:R-:W-:-:S03]  /*41a0*/  IMAD R61, R54, 0x4, R55 ;  /* 0x00000004363d7824 */ /* 0x002fc600078e0237 */
[-C--:B------:R-:W-:Y:S02]  /*41b0*/  LEA.HI.X.SX32 R57, R55, R37.reuse, 0x1, P6 ;  /* 0x0000002537397211 */ /* 0x080fe400030f0eff */
[----:B------:R-:W-:Y:S01]  /*41c0*/  ISETP.LT.AND P3, PT, R78, c[0x0][0x17c], !P0 ;  /* 0x00005f004e007a0c */ /* 0x000fe20004761270 */
[C---:B------:R-:W-:Y:S01]  /*41d0*/  IMAD R55, R54.reuse, 0x4, R61 ;  /* 0x0000000436377824 */ /* 0x040fe200078e023d */
[----:B------:R-:W-:Y:S01]  /*41e0*/  LEA R60, P6, R61, R36, 0x1 ;  /* 0x000000243d3c7211 */ /* 0x000fe200078c08ff */
[----:B------:R0:W-:Y:S01]  /*41f0*/  @P2 STG.E.U16 [R62.64], R24 ;  /* 0x000000183e002986 */ /* 0x0001e2000c101506 */
[----:B------:R-:W-:Y:S01]  /*4200*/  ISETP.LT.AND P1, PT, R75, c[0x0][0x17c], !P0 ;  /* 0x00005f004b007a0c */ /* 0x000fe20004721270 */
[----:B------:R-:W-:Y:S01]  /*4210*/  IMAD R75, R54, 0x4, R55 ;  /* 0x00000004364b7824 */ /* 0x000fe200078e0237 */
[----:B------:R-:W-:Y:S02]  /*4220*/  PRMT R26, R26, 0x7632, R26 ;  /* 0x000076321a1a7816 */ /* 0x000fe4000000001a */
[----:B------:R-:W-:-:S02]  /*4230*/  LEA.HI.X.SX32 R61, R61, R37, 0x1, P6 ;  /* 0x000000253d3d7211 */ /* 0x000fc400030f0eff */
[----:B------:R-:W-:Y:S01]  /*4240*/  PRMT R28, R28, 0x7632, R28 ;  /* 0x000076321c1c7816 */ /* 0x000fe2000000001c */
[----:B------:R1:W-:Y:S01]  /*4250*/  @P5 STG.E.U16 [R58.64], R26 ;  /* 0x0000001a3a005986 */ /* 0x0003e2000c101506 */
[----:B------:R-:W-:Y:S02]  /*4260*/  PRMT R30, R30, 0x7632, R30 ;  /* 0x000076321e1e7816 */ /* 0x000fe4000000001e */
[-C--:B0-----:R-:W-:Y:S02]  /*4270*/  LEA R62, P6, R55, R36.reuse, 0x1 ;  /* 0x00000024373e7211 */ /* 0x081fe400078c08ff */
[----:B------:R-:W-:Y:S02]  /*4280*/  ISETP.LT.AND P2, PT, R77, c[0x0][0x17c], !P0 ;  /* 0x00005f004d007a0c */ /* 0x000fe40004741270 */
[----:B------:R-:W-:Y:S01]  /*4290*/  LEA.HI.X.SX32 R63, R55, R37, 0x1, P6 ;  /* 0x00000025373f7211 */ /* 0x000fe200030f0eff */
[----:B------:R-:W-:Y:S01]  /*42a0*/  IMAD R55, R54, 0x4, R75 ;  /* 0x0000000436377824 */ /* 0x000fe200078e024b */
[----:B------:R0:W-:Y:S01]  /*42b0*/  @P4 STG.E.U16 [R56.64], R28 ;  /* 0x0000001c38004986 */ /* 0x0001e2000c101506 */
[----:B-1----:R-:W-:-:S03]  /*42c0*/  LEA R58, P6, R75, R36, 0x1 ;  /* 0x000000244b3a7211 */ /* 0x002fc600078c08ff */
[----:B------:R1:W-:Y:S01]  /*42d0*/  @P3 STG.E.U16 [R60.64], R30 ;  /* 0x0000001e3c003986 */ /* 0x0003e2000c101506 */
[----:B------:R-:W-:Y:S01]  /*42e0*/  ISETP.LT.AND P3, PT, R73, c[0x0][0x17c], !P0 ;  /* 0x00005f0049007a0c */ /* 0x000fe20004761270 */
[----:B------:R-:W-:Y:S01]  /*42f0*/  IMAD R73, R54, 0x4, R55 ;  /* 0x0000000436497824 */ /* 0x000fe200078e0237 */
[-C--:B------:R-:W-:Y:S02]  /*4300*/  LEA.HI.X.SX32 R59, R75, R37.reuse, 0x1, P6 ;  /* 0x000000254b3b7211 */ /* 0x080fe400030f0eff */
[----:B------:R-:W-:Y:S02]  /*4310*/  PRMT R32, R32, 0x7632, R32 ;  /* 0x0000763220207816 */ /* 0x000fe40000000020 */
[C---:B0-----:R-:W-:Y:S02]  /*4320*/  LEA R56, P6, R55.reuse, R36, 0x1 ;  /* 0x0000002437387211 */ /* 0x041fe400078c08ff */
[----:B------:R-:W-:Y:S02]  /*4330*/  ISETP.LT.AND P5, PT, R76, c[0x0][0x17c], !P0 ;  /* 0x00005f004c007a0c */ /* 0x000fe400047a1270 */
[----:B------:R-:W-:Y:S01]  /*4340*/  LEA.HI.X.SX32 R57, R55, R37, 0x1, P6 ;  /* 0x0000002537397211 */ /* 0x000fe200030f0eff */
[----:B------:R-:W-:Y:S01]  /*4350*/  IMAD R55, R54, 0x4, R73 ;  /* 0x0000000436377824 */ /* 0x000fe200078e0249 */
[----:B------:R-:W-:-:S02]  /*4360*/  ISETP.LT.AND P4, PT, R74, c[0x0][0x17c], !P0 ;  /* 0x00005f004a007a0c */ /* 0x000fc40004781270 */
[CC--:B-1----:R-:W-:Y:S01]  /*4370*/  LEA R60, P6, R73.reuse, R36.reuse, 0x1 ;  /* 0x00000024493c7211 */ /* 0x0c2fe200078c08ff */
[----:B------:R0:W-:Y:S03]  /*4380*/  @P1 STG.E.U16 [R62.64], R32 ;  /* 0x000000203e001986 */ /* 0x0001e6000c101506 */
[-C--:B------:R-:W-:Y:S01]  /*4390*/  LEA.HI.X.SX32 R61, R73, R37.reuse, 0x1, P6 ;  /* 0x00000025493d7211 */ /* 0x080fe200030f0eff */
[----:B------:R1:W-:Y:S01]  /*43a0*/  @P2 STG.E.U16 [R58.64], R3 ;  /* 0x000000033a002986 */ /* 0x0003e2000c101506 */
[----:B------:R-:W-:Y:S01]  /*43b0*/  ISETP.LT.AND P2, PT, R71, c[0x0][0x17c], !P0 ;  /* 0x00005f0047007a0c */ /* 0x000fe20004741270 */
[----:B------:R-:W-:Y:S01]  /*43c0*/  IMAD R71, R54, 0x4, R55 ;  /* 0x0000000436477824 */ /* 0x000fe200078e0237 */
[----:B------:R-:W-:Y:S02]  /*43d0*/  ISETP.LT.AND P1, PT, R72, c[0x0][0x17c], !P0 ;  /* 0x00005f0048007a0c */ /* 0x000fe40004721270 */
[CC--:B0-----:R-:W-:Y:S01]  /*43e0*/  LEA R62, P6, R55.reuse, R36.reuse, 0x1 ;  /* 0x00000024373e7211 */ /* 0x0c1fe200078c08ff */
[----:B------:R0:W-:Y:S03]  /*43f0*/  @P5 STG.E.U16 [R56.64], R7 ;  /* 0x0000000738005986 */ /* 0x0001e6000c101506 */
[-C--:B------:R-:W-:Y:S01]  /*4400*/  LEA.HI.X.SX32 R63, R55, R37.reuse, 0x1, P6 ;  /* 0x00000025373f7211 */ /* 0x080fe200030f0eff */
[C---:B------:R-:W-:Y:S01]  /*4410*/  IMAD R55, R54.reuse, 0x4, R71 ;  /* 0x0000000436377824 */ /* 0x040fe200078e0247 */
[----:B-1----:R-:W-:Y:S01]  /*4420*/  LEA R58, P6, R71, R36, 0x1 ;  /* 0x00000024473a7211 */ /* 0x002fe200078c08ff */
[----:B------:R1:W-:Y:S01]  /*4430*/  @P4 STG.E.U16 [R60.64], R5 ;  /* 0x000000053c004986 */ /* 0x0003e2000c101506 */
[----:B------:R-:W-:Y:S01]  /*4440*/  ISETP.LT.AND P4, PT, R69, c[0x0][0x17c], !P0 ;  /* 0x00005f0045007a0c */ /* 0x000fe20004781270 */
[----:B------:R-:W-:Y:S01]  /*4450*/  IMAD R69, R54, 0x4, R55 ;  /* 0x0000000436457824 */ /* 0x000fe200078e0237 */
[----:B------:R-:W-:-:S02]  /*4460*/  LEA.HI.X.SX32 R59, R71, R37, 0x1, P6 ;  /* 0x00000025473b7211 */ /* 0x000fc400030f0eff */
[CC--:B0-----:R-:W-:Y:S02]  /*4470*/  LEA R56, P6, R55.reuse, R36.reuse, 0x1 ;  /* 0x0000002437387211 */ /* 0x0c1fe400078c08ff */
[----:B------:R-:W-:Y:S02]  /*4480*/  ISETP.LT.AND P5, PT, R70, c[0x0][0x17c], !P0 ;  /* 0x00005f0046007a0c */ /* 0x000fe400047a1270 */
[-C--:B------:R-:W-:Y:S01]  /*4490*/  LEA.HI.X.SX32 R57, R55, R37.reuse, 0x1, P6 ;  /* 0x0000002537397211 */ /* 0x080fe200030f0eff */
[C---:B------:R-:W-:Y:S01]  /*44a0*/  IMAD R55, R54.reuse, 0x4, R69 ;  /* 0x0000000436377824 */ /* 0x040fe200078e0245 */
[C---:B-1----:R-:W-:Y:S01]  /*44b0*/  LEA R60, P6, R69.reuse, R36, 0x1 ;  /* 0x00000024453c7211 */ /* 0x042fe200078c08ff */
[----:B------:R0:W-:Y:S03]  /*44c0*/  @P3 STG.E.U16 [R62.64], R11 ;  /* 0x0000000b3e003986 */ /* 0x0001e6000c101506 */
[----:B------:R-:W-:Y:S01]  /*44d0*/  LEA.HI.X.SX32 R61, R69, R37, 0x1, P6 ;  /* 0x00000025453d7211 */ /* 0x000fe200030f0eff */
[----:B------:R1:W-:Y:S01]  /*44e0*/  @P1 STG.E.U16 [R58.64], R9 ;  /* 0x000000093a001986 */ /* 0x0003e2000c101506 */
[----:B------:R-:W-:Y:S01]  /*44f0*/  ISETP.LT.AND P1, PT, R67, c[0x0][0x17c], !P0 ;  /* 0x00005f0043007a0c */ /* 0x000fe20004721270 */
[----:B------:R-:W-:Y:S01]  /*4500*/  IMAD R67, R54, 0x4, R55 ;  /* 0x0000000436437824 */ /* 0x000fe200078e0237 */
[----:B------:R-:W-:-:S02]  /*4510*/  ISETP.LT.AND P3, PT, R68, c[0x0][0x17c], !P0 ;  /* 0x00005f0044007a0c */ /* 0x000fc40004761270 */
        /* <DEDUP_REMOVED lines=13> */
[CC--:B-1----:R-:W-:Y:S01]  /*45f0*/  LEA R60, P6, R65.reuse, R36.reuse, 0x1 ;  /* 0x00000024413c7211 */ /* 0x0c2fe200078c08ff */
[----:B------:R0:W-:Y:S03]  /*4600*/  @P4 STG.E.U16 [R62.64], R17 ;  /* 0x000000113e004986 */ /* 0x0001e6000c101506 */
[----:B------:R-:W-:Y:S01]  /*4610*/  LEA.HI.X.SX32 R61, R65, R37, 0x1, P6 ;  /* 0x00000025413d7211 */ /* 0x000fe200030f0eff */
[----:B------:R1:W-:Y:S04]  /*4620*/  @P3 STG.E.U16 [R58.64], R19 ;  /* 0x000000133a003986 */ /* 0x0003e8000c101506 */
[----:B------:R2:W-:Y:S01]  /*4630*/  @P1 STG.E.U16 [R56.64], R21 ;  /* 0x0000001538001986 */ /* 0x0005e2000c101506 */
[----:B------:R-:W-:Y:S01]  /*4640*/  ISETP.LT.AND P1, PT, R51, c[0x0][0x17c], !P0 ;  /* 0x00005f0033007a0c */ /* 0x000fe20004721270 */
[----:B------:R-:W-:Y:S01]  /*4650*/  IMAD R51, R54, 0x4, R55 ;  /* 0x0000000436337824 */ /* 0x000fe200078e0237 */
[----:B0-----:R-:W-:-:S02]  /*4660*/  LEA R62, P6, R55, R36, 0x1 ;  /* 0x00000024373e7211 */ /* 0x001fc400078c08ff */
[----:B------:R-:W-:Y:S02]  /*4670*/  ISETP.LT.AND P4, PT, R64, c[0x0][0x17c], !P0 ;  /* 0x00005f0040007a0c */ /* 0x000fe40004781270 */
[-C--:B------:R-:W-:Y:S01]  /*4680*/  LEA.HI.X.SX32 R63, R55, R37.reuse, 0x1, P6 ;  /* 0x00000025373f7211 */ /* 0x080fe200030f0eff */
[----:B------:R-:W-:Y:S01]  /*4690*/  IMAD R55, R54, 0x4, R51 ;  /* 0x0000000436377824 */ /* 0x000fe200078e0233 */
[C---:B-1----:R-:W-:Y:S01]  /*46a0*/  LEA R58, P6, R51.reuse, R36, 0x1 ;  /* 0x00000024333a7211 */ /* 0x042fe200078c08ff */
[----:B------:R-:W-:Y:S01]  /*46b0*/  @P2 STG.E.U16 [R60.64], R23 ;  /* 0x000000173c002986 */ /* 0x000fe2000c101506 */
[----:B------:R-:W-:Y:S02]  /*46c0*/  ISETP.LT.AND P3, PT, R52, c[0x0][0x17c], !P0 ;  /* 0x00005f0034007a0c */ /* 0x000fe40004761270 */
[----:B------:R-:W-:Y:S01]  /*46d0*/  ISETP.LT.AND P2, PT, R50, c[0x0][0x17c], !P0 ;  /* 0x00005f0032007a0c */ /* 0x000fe20004741270 */
[----:B------:R-:W-:Y:S01]  /*46e0*/  @P5 STG.E.U16 [R62.64], R25 ;  /* 0x000000193e005986 */ /* 0x000fe2000c101506 */
[----:B------:R-:W-:-:S02]  /*46f0*/  LEA.HI.X.SX32 R59, R51, R37, 0x1, P6 ;  /* 0x00000025333b7211 */ /* 0x000fc400030f0eff */
[----:B------:R-:W-:Y:S01]  /*4700*/  ISETP.LT.AND P5, PT, R49, c[0x0][0x17c], !P0 ;  /* 0x00005f0031007a0c */ /* 0x000fe200047a1270 */
[----:B------:R-:W-:Y:S01]  /*4710*/  IMAD R49, R54, 0x4, R55 ;  /* 0x0000000436317824 */ /* 0x000fe200078e0237 */
[----:B------:R-:W-:-:S04]  /*4720*/  LEA R50, P6, R55, R36, 0x1 ;  /* 0x0000002437327211 */ /* 0x000fc800078c08ff */
[-C--:B------:R-:W-:Y:S01]  /*4730*/  LEA.HI.X.SX32 R51, R55, R37.reuse, 0x1, P6 ;  /* 0x0000002537337211 */ /* 0x080fe200030f0eff */
[----:B------:R-:W-:Y:S01]  /*4740*/  IMAD R55, R54, 0x4, R49 ;  /* 0x0000000436377824 */ /* 0x000fe200078e0231 */
[CC--:B--2---:R-:W-:Y:S01]  /*4750*/  LEA R56, P6, R49.reuse, R36.reuse, 0x1 ;  /* 0x0000002431387211 */ /* 0x0c4fe200078c08ff */
[----:B------:R0:W-:Y:S01]  /*4760*/  @P4 STG.E.U16 [R58.64], R27 ;  /* 0x0000001b3a004986 */ /* 0x0001e2000c101506 */
[----:B------:R-:W-:Y:S02]  /*4770*/  ISETP.LT.AND P4, PT, R48, c[0x0][0x17c], !P0 ;  /* 0x00005f0030007a0c */ /* 0x000fe40004781270 */
[-C--:B------:R-:W-:Y:S01]  /*4780*/  LEA.HI.X.SX32 R57, R49, R37.reuse, 0x1, P6 ;  /* 0x0000002531397211 */ /* 0x080fe200030f0eff */
[----:B------:R1:W-:Y:S01]  /*4790*/  @P3 STG.E.U16 [R50.64], R29 ;  /* 0x0000001d32003986 */ /* 0x0003e2000c101506 */
[----:B------:R-:W-:Y:S01]  /*47a0*/  ISETP.LT.AND P3, PT, R45, c[0x0][0x17c], !P0 ;  /* 0x00005f002d007a0c */ /* 0x000fe20004761270 */
[C---:B------:R-:W-:Y:S01]  /*47b0*/  IMAD R45, R54.reuse, 0x4, R55 ;  /* 0x00000004362d7824 */ /* 0x040fe200078e0237 */
[----:B------:R-:W-:Y:S01]  /*47c0*/  LEA R48, P6, R55, R36, 0x1 ;  /* 0x0000002437307211 */ /* 0x000fe200078c08ff */
[----:B------:R-:W-:Y:S01]  /*47d0*/  @P1 STG.E.U16 [R56.64], R31 ;  /* 0x0000001f38001986 */ /* 0x000fe2000c101506 */
[----:B------:R-:W-:Y:S01]  /*47e0*/  ISETP.LT.AND P1, PT, R47, c[0x0][0x17c], !P0 ;  /* 0x00005f002f007a0c */ /* 0x000fe20004721270 */
[----:B------:R-:W-:Y:S01]  /*47f0*/  IMAD R47, R54, 0x4, R45 ;  /* 0x00000004362f7824 */ /* 0x000fe200078e022d */
[----:B------:R-:W-:-:S02]  /*4800*/  LEA.HI.X.SX32 R49, R55, R37, 0x1, P6 ;  /* 0x0000002537317211 */ /* 0x000fc400030f0eff */
[-C--:B0-----:R-:W-:Y:S02]  /*4810*/  LEA R58, P6, R45, R36.reuse, 0x1 ;  /* 0x000000242d3a7211 */ /* 0x081fe400078c08ff */
[----:B------:R-:W-:Y:S01]  /*4820*/  PRMT R5, R7, 0x7632, R5 ;  /* 0x0000763207057816 */ /* 0x000fe20000000005 */
[C---:B------:R-:W-:Y:S01]  /*4830*/  IMAD R7, R54.reuse, 0x4, R47 ;  /* 0x0000000436077824 */ /* 0x040fe200078e022f */
[-C--:B------:R-:W-:Y:S02]  /*4840*/  LEA.HI.X.SX32 R59, R45, R37.reuse, 0x1, P6 ;  /* 0x000000252d3b7211 */ /* 0x080fe400030f0eff */
[----:B------:R-:W-:Y:S02]  /*4850*/  LEA R2, P6, R47, R36, 0x1 ;  /* 0x000000242f027211 */ /* 0x000fe400078c08ff */
[----:B-1----:R-:W-:Y:S01]  /*4860*/  PRMT R29, R3, 0x7632, R29 ;  /* 0x00007632031d7816 */ /* 0x002fe2000000001d */
[----:B------:R-:W-:Y:S01]  /*4870*/  IMAD R45, R54, 0x4, R7 ;  /* 0x00000004362d7824 */ /* 0x000fe200078e0207 */
[----:B------:R-:W-:-:S02]  /*4880*/  LEA.HI.X.SX32 R3, R47, R37, 0x1, P6 ;  /* 0x000000252f037211 */ /* 0x000fc400030f0eff */
[-C--:B------:R-:W-:Y:S01]  /*4890*/  LEA R6, P6, R7, R36.reuse, 0x1 ;  /* 0x0000002407067211 */ /* 0x080fe200078c08ff */
[----:B------:R-:W-:Y:S01]  /*48a0*/  @P2 STG.E.U16 [R48.64], R33 ;  /* 0x0000002130002986 */ /* 0x000fe2000c101506 */
[----:B------:R-:W-:Y:S01]  /*48b0*/  PRMT R9, R11, 0x7632, R9 ;  /* 0x000076320b097816 */ /* 0x000fe20000000009 */
[----:B------:R-:W-:Y:S01]  /*48c0*/  IMAD R11, R54, 0x4, R45 ;  /* 0x00000004360b7824 */ /* 0x000fe200078e022d */
[----:B------:R-:W-:Y:S01]  /*48d0*/  LEA.HI.X.SX32 R7, R7, R37, 0x1, P6 ;  /* 0x0000002507077211 */ /* 0x000fe200030f0eff */
[----:B------:R-:W-:Y:S01]  /*48e0*/  @P5 STG.E.U16 [R58.64], R29 ;  /* 0x0000001d3a005986 */ /* 0x000fe2000c101506 */
[----:B------:R-:W-:-:S03]  /*48f0*/  LEA R4, P6, R45, R36, 0x1 ;  /* 0x000000242d047211 */ /* 0x000fc600078c08ff */
[----:B------:R0:W-:Y:S01]  /*4900*/  @P4 STG.E.U16 [R2.64], R5 ;  /* 0x0000000502004986 */ /* 0x0001e2000c101506 */
[----:B------:R-:W-:Y:S01]  /*4910*/  ISETP.LT.AND P4, PT, R41, c[0x0][0x17c], !P0 ;  /* 0x00005f0029007a0c */ /* 0x000fe20004781270 */
[----:B------:R-:W-:Y:S01]  /*4920*/  IMAD R41, R54, 0x4, R11 ;  /* 0x0000000436297824 */ /* 0x000fe200078e020b */
[----:B------:R-:W-:Y:S02]  /*4930*/  ISETP.LT.AND P2, PT, R44, c[0x0][0x17c], !P0 ;  /* 0x00005f002c007a0c */ /* 0x000fe40004741270 */
[----:B0-----:R-:W-:Y:S02]  /*4940*/  PRMT R3, R5, 0x7632, R3 ;  /* 0x0000763205037816 */ /* 0x001fe40000000003 */
[----:B------:R-:W-:Y:S02]  /*4950*/  LEA.HI.X.SX32 R5, R45, R37, 0x1, P6 ;  /* 0x000000252d057211 */ /* 0x000fe400030f0eff */
[----:B------:R-:W-:Y:S01]  /*4960*/  LEA R2, P6, R11, R36, 0x1 ;  /* 0x000000240b027211 */ /* 0x000fe200078c08ff */
[----:B------:R0:W-:Y:S01]  /*4970*/  @P3 STG.E.U16 [R6.64], R3 ;  /* 0x0000000306003986 */ /* 0x0001e2000c101506 */
[----:B------:R-:W-:-:S03]  /*4980*/  ISETP.LT.AND P5, PT, R46, c[0x0][0x17c], !P0 ;  /* 0x00005f002e007a0c */ /* 0x000fc600047a1270 */
[----:B------:R1:W-:Y:S01]  /*4990*/  @P1 STG.E.U16 [R4.64], R9 ;  /* 0x0000000904001986 */ /* 0x0003e2000c101506 */
[-C--:B0-----:R-:W-:Y:S01]  /*49a0*/  LEA.HI.X.SX32 R3, R11, R37.reuse, 0x1, P6 ;  /* 0x000000250b037211 */ /* 0x081fe200030f0eff */
[C---:B------:R-:W-:Y:S01]  /*49b0*/  IMAD R11, R54.reuse, 0x4, R41 ;  /* 0x00000004360b7824 */ /* 0x040fe200078e0229 */
[-C--:B------:R-:W-:Y:S02]  /*49c0*/  LEA R8, P6, R41, R36.reuse, 0x1 ;  /* 0x0000002429087211 */ /* 0x080fe400078c08ff */
[----:B------:R-:W-:Y:S01]  /*49d0*/  PRMT R7, R9, 0x7632, R7 ;  /* 0x0000763209077816 */ /* 0x000fe20000000007 */
[----:B-1----:R-:W-:Y:S01]  /*49e0*/  IMAD R5, R54, 0x4, R11 ;  /* 0x0000000436057824 */ /* 0x002fe200078e020b */
[----:B------:R-:W-:Y:S02]  /*49f0*/  LEA.HI.X.SX32 R9, R41, R37, 0x1, P6 ;  /* 0x0000002529097211 */ /* 0x000fe400030f0eff */
[----:B------:R-:W-:Y:S01]  /*4a00*/  LEA R6, P6, R11, R36, 0x1 ;  /* 0x000000240b067211 */ /* 0x000fe200078c08ff */
[----:B------:R0:W-:Y:S01]  /*4a10*/  @P2 STG.E.U16 [R2.64], R7 ;  /* 0x0000000702002986 */ /* 0x0001e2000c101506 */
[----:B------:R-:W-:-:S05]  /*4a20*/  PRMT R13, R13, 0x7632, R13 ;  /* 0x000076320d0d7816 */ /* 0x000fca000000000d */
[----:B------:R1:W-:Y:S01]  /*4a30*/  @P5 STG.E.U16 [R8.64], R13 ;  /* 0x0000000d08005986 */ /* 0x0003e2000c101506 */
[-C--:B0-----:R-:W-:Y:S01]  /*4a40*/  LEA.HI.X.SX32 R7, R11, R37.reuse, 0x1, P6 ;  /* 0x000000250b077211 */ /* 0x081fe200030f0eff */
[C---:B------:R-:W-:Y:S01]  /*4a50*/  IMAD R11, R54.reuse, 0x4, R5 ;  /* 0x00000004360b7824 */ /* 0x040fe200078e0205 */
[-C--:B------:R-:W-:Y:S02]  /*4a60*/  LEA R4, P6, R5, R36.reuse, 0x1 ;  /* 0x0000002405047211 */ /* 0x080fe400078c08ff */
[----:B------:R-:W-:Y:S02]  /*4a70*/  PRMT R3, R15, 0x7632, R3 ;  /* 0x000076320f037816 */ /* 0x000fe40000000003 */
[----:B------:R-:W-:Y:S01]  /*4a80*/  LEA.HI.X.SX32 R5, R5, R37, 0x1, P6 ;  /* 0x0000002505057211 */ /* 0x000fe200030f0eff */
[----:B-1----:R-:W-:Y:S01]  /*4a90*/  IMAD R9, R54, 0x4, R11 ;  /* 0x0000000436097824 */ /* 0x002fe200078e020b */
[----:B------:R-:W-:Y:S01]  /*4aa0*/  LEA R2, P6, R11, R36, 0x1 ;  /* 0x000000240b027211 */ /* 0x000fe200078c08ff */
[----:B------:R0:W-:Y:S01]  /*4ab0*/  @P4 STG.E.U16 [R6.64], R3 ;  /* 0x0000000306004986 */ /* 0x0001e2000c101506 */
[----:B------:R-:W-:-:S02]  /*4ac0*/  ISETP.LT.AND P3, PT, R43, c[0x0][0x17c], !P0 ;  /* 0x00005f002b007a0c */ /* 0x000fc40004761270 */
[----:B------:R-:W-:Y:S02]  /*4ad0*/  ISETP.LT.AND P1, PT, R42, c[0x0][0x17c], !P0 ;  /* 0x00005f002a007a0c */ /* 0x000fe40004721270 */
[----:B------:R-:W-:Y:S02]  /*4ae0*/  ISETP.LT.AND P2, PT, R40, c[0x0][0x17c], !P0 ;  /* 0x00005f0028007a0c */ /* 0x000fe40004741270 */
[----:B0-----:R-:W-:Y:S01]  /*4af0*/  LEA.HI.X.SX32 R3, R11, R37, 0x1, P6 ;  /* 0x000000250b037211 */ /* 0x001fe200030f0eff */
[----:B------:R-:W-:-:S04]  /*4b00*/  IMAD R11, R54, 0x4, R9 ;  /* 0x00000004360b7824 */ /* 0x000fc800078e0209 */
[----:B------:R-:W-:Y:S01]  /*4b10*/  IMAD R7, R54, 0x4, R11 ;  /* 0x0000000436077824 */ /* 0x000fe200078e020b */
[----:B------:R-:W-:-:S03]  /*4b20*/  PRMT R17, R17, 0x7632, R17 ;  /* 0x0000763211117816 */ /* 0x000fc60000000011 */
[C---:B------:R-:W-:Y:S01]  /*4b30*/  IMAD R13, R54.reuse, 0x4, R7 ;  /* 0x00000004360d7824 */ /* 0x040fe200078e0207 */
[----:B------:R-:W-:Y:S02]  /*4b40*/  LEA R8, P6, R9, R36, 0x1 ;  /* 0x0000002409087211 */ /* 0x000fe400078c08ff */
[----:B------:R-:W-:Y:S01]  /*4b50*/  PRMT R19, R19, 0x7632, R19 ;  /* 0x0000763213137816 */ /* 0x000fe20000000013 */
[----:B------:R-:W-:Y:S01]  /*4b60*/  IMAD R15, R54, 0x4, R13 ;  /* 0x00000004360f7824 */ /* 0x000fe200078e020d */
[----:B------:R0:W-:Y:S01]  /*4b70*/  @P3 STG.E.U16 [R4.64], R17 ;  /* 0x0000001104003986 */ /* 0x0001e2000c101506 */
[----:B------:R-:W-:Y:S02]  /*4b80*/  LEA.HI.X.SX32 R9, R9, R37, 0x1, P6 ;  /* 0x0000002509097211 */ /* 0x000fe400030f0eff */
[----:B------:R-:W-:Y:S01]  /*4b90*/  PRMT R21, R21, 0x7632, R21 ;  /* 0x0000763215157816 */ /* 0x000fe20000000015 */
[----:B------:R-:W-:Y:S01]  /*4ba0*/  @P1 STG.E.U16 [R2.64], R19 ;  /* 0x0000001302001986 */ /* 0x000fe2000c101506 */
[----:B------:R-:W-:-:S03]  /*4bb0*/  ISETP.LT.AND P5, PT, R38, c[0x0][0x17c], !P0 ;  /* 0x00005f0026007a0c */ /* 0x000fc600047a1270 */
[----:B------:R1:W-:Y:S01]  /*4bc0*/  @P2 STG.E.U16 [R8.64], R21 ;  /* 0x0000001508002986 */ /* 0x0003e2000c101506 */
[-C--:B0-----:R-:W-:Y:S01]  /*4bd0*/  LEA R4, P1, R11, R36.reuse, 0x1 ;  /* 0x000000240b047211 */ /* 0x081fe200078208ff */
[----:B------:R-:W-:Y:S01]  /*4be0*/  IMAD R17, R54, 0x4, R15 ;  /* 0x0000000436117824 */ /* 0x000fe200078e020f */
[-C--:B------:R-:W-:Y:S02]  /*4bf0*/  LEA R6, P2, R7, R36.reuse, 0x1 ;  /* 0x0000002407067211 */ /* 0x080fe400078408ff */
[----:B------:R-:W-:Y:S02]  /*4c00*/  LEA.HI.X.SX32 R5, R11, R37, 0x1, P1 ;  /* 0x000000250b057211 */ /* 0x000fe400008f0eff */
[----:B------:R-:W-:Y:S02]  /*4c10*/  ISETP.LT.AND P4, PT, R39, c[0x0][0x17c], !P0 ;  /* 0x00005f0027007a0c */ /* 0x000fe40004781270 */
[----:B-1----:R-:W-:Y:S02]  /*4c20*/  LEA R8, P1, R17, R36, 0x1 ;  /* 0x0000002411087211 */ /* 0x002fe400078208ff */
[----:B------:R-:W-:-:S02]  /*4c30*/  ISETP.LT.AND P3, PT, R35, c[0x0][0x17c], !P0 ;  /* 0x00005f0023007a0c */ /* 0x000fc40004761270 */
[----:B------:R-:W-:Y:S02]  /*4c40*/  LEA R10, P6, R13, R36, 0x1 ;  /* 0x000000240d0a7211 */ /* 0x000fe400078c08ff */
[-C--:B------:R-:W-:Y:S02]  /*4c50*/  LEA.HI.X.SX32 R7, R7, R37.reuse, 0x1, P2 ;  /* 0x0000002507077211 */ /* 0x080fe400010f0eff */
[----:B------:R-:W-:Y:S02]  /*4c60*/  ISETP.LT.AND P2, PT, R34, c[0x0][0x17c], !P0 ;  /* 0x00005f0022007a0c */ /* 0x000fe40004741270 */
[----:B------:R-:W-:Y:S02]  /*4c70*/  LEA.HI.X.SX32 R9, R17, R37, 0x1, P1 ;  /* 0x0000002511097211 */ /* 0x000fe400008f0eff */
[----:B------:R-:W-:Y:S02]  /*4c80*/  ISETP.LT.AND P1, PT, R0, c[0x0][0x17c], !P0 ;  /* 0x00005f0000007a0c */ /* 0x000fe40004721270 */
[----:B------:R-:W-:-:S02]  /*4c90*/  ISETP.LT.AND P0, PT, R53, c[0x0][0x17c], !P0 ;  /* 0x00005f0035007a0c */ /* 0x000fc40004701270 */
[-C--:B------:R-:W-:Y:S02]  /*4ca0*/  LEA.HI.X.SX32 R11, R13, R37.reuse, 0x1, P6 ;  /* 0x000000250d0b7211 */ /* 0x080fe400030f0eff */
[----:B------:R-:W-:Y:S02]  /*4cb0*/  LEA R2, P6, R15, R36, 0x1 ;  /* 0x000000240f027211 */ /* 0x000fe400078c08ff */
[----:B------:R-:W-:Y:S02]  /*4cc0*/  PRMT R23, R23, 0x7632, R23 ;  /* 0x0000763217177816 */ /* 0x000fe40000000017 */
[----:B------:R-:W-:Y:S01]  /*4cd0*/  PRMT R25, R25, 0x7632, R25 ;  /* 0x0000763219197816 */ /* 0x000fe20000000019 */
[----:B------:R-:W-:Y:S01]  /*4ce0*/  IMAD R54, R54, 0x4, R17 ;  /* 0x0000000436367824 */ /* 0x000fe200078e0211 */
[----:B------:R-:W-:Y:S02]  /*4cf0*/  PRMT R27, R27, 0x7632, R27 ;  /* 0x000076321b1b7816 */ /* 0x000fe4000000001b */
[----:B------:R-:W-:-:S02]  /*4d00*/  LEA.HI.X.SX32 R3, R15, R37, 0x1, P6 ;  /* 0x000000250f037211 */ /* 0x000fc400030f0eff */
[----:B------:R-:W-:Y:S01]  /*4d10*/  PRMT R29, R29, 0x7632, R29 ;  /* 0x000076321d1d7816 */ /* 0x000fe2000000001d */
[----:B------:R0:W-:Y:S01]  /*4d20*/  @P5 STG.E.U16 [R4.64], R23 ;  /* 0x0000001704005986 */ /* 0x0001e2000c101506 */
[----:B------:R-:W-:-:S03]  /*4d30*/  PRMT R31, R31, 0x7632, R31 ;  /* 0x000076321f1f7816 */ /* 0x000fc6000000001f */
[----:B------:R0:W-:Y:S01]  /*4d40*/  @P4 STG.E.U16 [R6.64], R25 ;  /* 0x0000001906004986 */ /* 0x0001e2000c101506 */
[----:B------:R-:W-:-:S03]  /*4d50*/  LEA R36, P6, R54, R36, 0x1 ;  /* 0x0000002436247211 */ /* 0x000fc600078c08ff */
[----:B------:R0:W-:Y:S04]  /*4d60*/  @P3 STG.E.U16 [R10.64], R27 ;  /* 0x0000001b0a003986 */ /* 0x0001e8000c101506 */
[----:B------:R0:W-:Y:S01]  /*4d70*/  @P2 STG.E.U16 [R2.64], R29 ;  /* 0x0000001d02002986 */ /* 0x0001e2000c101506 */
[----:B------:R-:W-:-:S03]  /*4d80*/  LEA.HI.X.SX32 R37, R54, R37, 0x1, P6 ;  /* 0x0000002536257211 */ /* 0x000fc600030f0eff */
[----:B------:R0:W-:Y:S01]  /*4d90*/  @P1 STG.E.U16 [R8.64], R31 ;  /* 0x0000001f08001986 */ /* 0x0001e2000c101506 */
[----:B------:R-:W-:Y:S05]  /*4da0*/  @!P0 EXIT ;  /* 0x000000000000894d */ /* 0x000fea0003800000 */
[----:B------:R-:W-:-:S05]  /*4db0*/  PRMT R18, R33, 0x7632, R18 ;  /* 0x0000763221127816 */ /* 0x000fca0000000012 */
[----:B------:R-:W-:Y:S01]  /*4dc0*/  STG.E.U16 [R36.64], R18 ;  /* 0x0000001224007986 */ /* 0x000fe2000c101506 */
[----:B------:R-:W-:Y:S05]  /*4dd0*/  EXIT ;  /* 0x000000000000794d */ /* 0x000fea0003800000 */
.L_x_4:
[----:B------:R-:W-:-:S00]  /*4de0*/  BRA `(.L_x_4) ;  /* 0xfffffff000007947 */ /* 0x000fc0000383ffff */
[----:B------:R-:W-:-:S00]  /*4df0*/  NOP ;  /* 0x0000000000007918 */ /* 0x000fc00000000000 */
        /* <DEDUP_REMOVED lines=8> */
.L_x_5:


//--------------------- .nv.shared.matmul_kernel  --------------------------
	.section	.nv.shared.matmul_kernel,"aw",@nobits
	.sectionflags	@""
	.align	16
